//
// Generated by NVIDIA NVVM Compiler
//
// Compiler Build ID: CL-36424714
// Cuda compilation tools, release 13.0, V13.0.88
// Based on NVVM 20.0.0
//

.version 9.0
.target sm_100
.address_size 64

	// .globl	_Z12solution_kerPdiii
.extern .shared .align 16 .b8 shared[];

.visible .entry _Z12solution_kerPdiii(
	.param .u64 .ptr .align 1 _Z12solution_kerPdiii_param_0,
	.param .u32 _Z12solution_kerPdiii_param_1,
	.param .u32 _Z12solution_kerPdiii_param_2,
	.param .u32 _Z12solution_kerPdiii_param_3
)
{
	.reg .pred 	%p<11>;
	.reg .b32 	%r<16>;
	.reg .b64 	%rd<8>;
	.reg .b64 	%fd<2>;

	ld.param.u64 	%rd2, [_Z12solution_kerPdiii_param_0];
	ld.param.u32 	%r5, [_Z12solution_kerPdiii_param_1];
	ld.param.u32 	%r7, [_Z12solution_kerPdiii_param_2];
	ld.param.u32 	%r4, [_Z12solution_kerPdiii_param_3];
	cvta.to.global.u64 	%rd1, %rd2;
	mov.u32 	%r1, %tid.x;
	mov.u32 	%r9, %tid.y;
	mov.u32 	%r2, %tid.z;
	mad.lo.s32 	%r11, %r7, %r1, %r9;
	mad.lo.s32 	%r3, %r11, %r4, %r2;
	setp.eq.s32 	%p1, %r1, 0;
	add.s32 	%r12, %r5, -1;
	setp.eq.s32 	%p2, %r9, %r12;
	or.pred  	%p3, %p1, %p2;
	setp.eq.s32 	%p4, %r9, 0;
	or.pred  	%p5, %p4, %p3;
	add.s32 	%r13, %r7, -1;
	setp.eq.s32 	%p6, %r9, %r13;
	or.pred  	%p7, %p5, %p6;
	@%p7 bra 	$L__BB0_2;
	setp.ne.s32 	%p8, %r2, 0;
	add.s32 	%r14, %r4, -1;
	setp.ne.s32 	%p9, %r2, %r14;
	and.pred  	%p10, %p8, %p9;
	@%p10 bra 	$L__BB0_3;
$L__BB0_2:
	mul.lo.s32 	%r15, %r1, 10;
	cvt.rn.f64.u32 	%fd1, %r15;
	mul.wide.s32 	%rd6, %r3, 8;
	add.s64 	%rd7, %rd1, %rd6;
	st.global.f64 	[%rd7], %fd1;
	bra.uni 	$L__BB0_4;
$L__BB0_3:
	mul.wide.s32 	%rd3, %r3, 8;
	add.s64 	%rd4, %rd1, %rd3;
	mov.b64 	%rd5, 0;
	st.global.u64 	[%rd4], %rd5;
$L__BB0_4:
	ret;

}
	// .globl	_Z8jac_compPdS_iiii
.visible .entry _Z8jac_compPdS_iiii(
	.param .u64 .ptr .align 1 _Z8jac_compPdS_iiii_param_0,
	.param .u64 .ptr .align 1 _Z8jac_compPdS_iiii_param_1,
	.param .u32 _Z8jac_compPdS_iiii_param_2,
	.param .u32 _Z8jac_compPdS_iiii_param_3,
	.param .u32 _Z8jac_compPdS_iiii_param_4,
	.param .u32 _Z8jac_compPdS_iiii_param_5
)
{
	.reg .pred 	%p<6>;
	.reg .b32 	%r<38>;
	.reg .b64 	%rd<25>;
	.reg .b64 	%fd<13>;

	ld.param.u64 	%rd1, [_Z8jac_compPdS_iiii_param_0];
	ld.param.u64 	%rd2, [_Z8jac_compPdS_iiii_param_1];
	ld.param.u32 	%r7, [_Z8jac_compPdS_iiii_param_2];
	ld.param.u32 	%r8, [_Z8jac_compPdS_iiii_param_3];
	ld.param.u32 	%r9, [_Z8jac_compPdS_iiii_param_4];
	ld.param.u32 	%r10, [_Z8jac_compPdS_iiii_param_5];
	mov.u32 	%r11, %ctaid.x;
	mov.u32 	%r12, %ctaid.y;
	mov.u32 	%r13, %ctaid.z;
	mov.u32 	%r14, %tid.x;
	mov.u32 	%r15, %tid.y;
	mov.u32 	%r16, %tid.z;
	mad.lo.s32 	%r1, %r10, %r11, %r14;
	add.s32 	%r17, %r1, 1;
	mad.lo.s32 	%r18, %r10, %r12, %r15;
	add.s32 	%r3, %r18, 1;
	mad.lo.s32 	%r19, %r10, %r13, %r16;
	add.s32 	%r20, %r19, 1;
	add.s32 	%r21, %r7, -1;
	setp.ge.s32 	%p1, %r17, %r21;
	add.s32 	%r22, %r8, -1;
	setp.ge.s32 	%p2, %r3, %r22;
	or.pred  	%p3, %p1, %p2;
	add.s32 	%r23, %r9, -1;
	setp.ge.s32 	%p4, %r20, %r23;
	or.pred  	%p5, %p3, %p4;
	@%p5 bra 	$L__BB1_2;
	cvta.to.global.u64 	%rd3, %rd1;
	cvta.to.global.u64 	%rd4, %rd2;
	mul.lo.s32 	%r24, %r1, %r8;
	add.s32 	%r25, %r24, %r3;
	mul.lo.s32 	%r26, %r25, %r9;
	cvt.s64.s32 	%rd5, %r26;
	cvt.s64.s32 	%rd6, %r19;
	add.s64 	%rd7, %rd5, %rd6;
	shl.b64 	%rd8, %rd7, 3;
	add.s64 	%rd9, %rd3, %rd8;
	ld.global.f64 	%fd1, [%rd9+8];
	shl.b32 	%r27, %r8, 1;
	add.s32 	%r28, %r24, %r27;
	add.s32 	%r29, %r28, %r3;
	mul.lo.s32 	%r30, %r29, %r9;
	cvt.s64.s32 	%rd10, %r30;
	add.s64 	%rd11, %rd10, %rd6;
	shl.b64 	%rd12, %rd11, 3;
	add.s64 	%rd13, %rd3, %rd12;
	ld.global.f64 	%fd2, [%rd13+8];
	add.f64 	%fd3, %fd1, %fd2;
	sub.s32 	%r31, %r28, %r8;
	add.s32 	%r32, %r31, %r18;
	mul.lo.s32 	%r33, %r32, %r9;
	cvt.s64.s32 	%rd14, %r33;
	add.s64 	%rd15, %rd14, %rd6;
	shl.b64 	%rd16, %rd15, 3;
	add.s64 	%rd17, %rd3, %rd16;
	ld.global.f64 	%fd4, [%rd17+8];
	add.f64 	%fd5, %fd3, %fd4;
	add.s32 	%r34, %r32, 2;
	mul.lo.s32 	%r35, %r34, %r9;
	cvt.s64.s32 	%rd18, %r35;
	add.s64 	%rd19, %rd18, %rd6;
	shl.b64 	%rd20, %rd19, 3;
	add.s64 	%rd21, %rd3, %rd20;
	ld.global.f64 	%fd6, [%rd21+8];
	add.f64 	%fd7, %fd5, %fd6;
	add.s32 	%r36, %r33, %r9;
	add.s32 	%r37, %r36, %r19;
	mul.wide.s32 	%rd22, %r37, 8;
	add.s64 	%rd23, %rd3, %rd22;
	ld.global.f64 	%fd8, [%rd23];
	add.f64 	%fd9, %fd7, %fd8;
	ld.global.f64 	%fd10, [%rd23+16];
	add.f64 	%fd11, %fd9, %fd10;
	div.rn.f64 	%fd12, %fd11, 0d4018000000000000;
	add.s64 	%rd24, %rd4, %rd22;
	st.global.f64 	[%rd24+8], %fd12;
$L__BB1_2:
	ret;

}
	// .globl	_Z15no_bound_memcpyPdS_iiiid
.visible .entry _Z15no_bound_memcpyPdS_iiiid(
	.param .u64 .ptr .align 1 _Z15no_bound_memcpyPdS_iiiid_param_0,
	.param .u64 .ptr .align 1 _Z15no_bound_memcpyPdS_iiiid_param_1,
	.param .u32 _Z15no_bound_memcpyPdS_iiiid_param_2,
	.param .u32 _Z15no_bound_memcpyPdS_iiiid_param_3,
	.param .u32 _Z15no_bound_memcpyPdS_iiiid_param_4,
	.param .u32 _Z15no_bound_memcpyPdS_iiiid_param_5,
	.param .f64 _Z15no_bound_memcpyPdS_iiiid_param_6
)
{
	.reg .pred 	%p<6>;
	.reg .b32 	%r<26>;
	.reg .b64 	%rd<8>;
	.reg .b64 	%fd<2>;

	ld.param.u64 	%rd1, [_Z15no_bound_memcpyPdS_iiiid_param_0];
	ld.param.u64 	%rd2, [_Z15no_bound_memcpyPdS_iiiid_param_1];
	ld.param.u32 	%r6, [_Z15no_bound_memcpyPdS_iiiid_param_2];
	ld.param.u32 	%r7, [_Z15no_bound_memcpyPdS_iiiid_param_3];
	ld.param.u32 	%r8, [_Z15no_bound_memcpyPdS_iiiid_param_4];
	ld.param.u32 	%r9, [_Z15no_bound_memcpyPdS_iiiid_param_5];
	mov.u32 	%r10, %ctaid.x;
	mov.u32 	%r11, %ctaid.y;
	mov.u32 	%r12, %ctaid.z;
	mov.u32 	%r13, %tid.x;
	mov.u32 	%r14, %tid.y;
	mov.u32 	%r15, %tid.z;
	mad.lo.s32 	%r16, %r9, %r10, %r13;
	add.s32 	%r1, %r16, 1;
	mad.lo.s32 	%r17, %r9, %r11, %r14;
	add.s32 	%r2, %r17, 1;
	mad.lo.s32 	%r19, %r9, %r12, %r15;
	add.s32 	%r3, %r19, 1;
	add.s32 	%r21, %r6, -1;
	setp.ge.s32 	%p1, %r1, %r21;
	add.s32 	%r22, %r7, -1;
	setp.ge.s32 	%p2, %r2, %r22;
	or.pred  	%p3, %p1, %p2;
	add.s32 	%r23, %r8, -1;
	setp.ge.s32 	%p4, %r3, %r23;
	or.pred  	%p5, %p3, %p4;
	@%p5 bra 	$L__BB2_2;
	cvta.to.global.u64 	%rd3, %rd2;
	cvta.to.global.u64 	%rd4, %rd1;
	mad.lo.s32 	%r24, %r1, %r7, %r2;
	mad.lo.s32 	%r25, %r24, %r8, %r3;
	mul.wide.s32 	%rd5, %r25, 8;
	add.s64 	%rd6, %rd3, %rd5;
	ld.global.f64 	%fd1, [%rd6];
	add.s64 	%rd7, %rd4, %rd5;
	st.global.f64 	[%rd7], %fd1;
$L__BB2_2:
	ret;

}
	// .globl	_Z4fillPddiiii
.visible .entry _Z4fillPddiiii(
	.param .u64 .ptr .align 1 _Z4fillPddiiii_param_0,
	.param .f64 _Z4fillPddiiii_param_1,
	.param .u32 _Z4fillPddiiii_param_2,
	.param .u32 _Z4fillPddiiii_param_3,
	.param .u32 _Z4fillPddiiii_param_4,
	.param .u32 _Z4fillPddiiii_param_5
)
{
	.reg .b32 	%r<15>;
	.reg .b64 	%rd<5>;
	.reg .b64 	%fd<2>;

	ld.param.u64 	%rd1, [_Z4fillPddiiii_param_0];
	ld.param.f64 	%fd1, [_Z4fillPddiiii_param_1];
	ld.param.u32 	%r1, [_Z4fillPddiiii_param_3];
	ld.param.u32 	%r2, [_Z4fillPddiiii_param_4];
	ld.param.u32 	%r3, [_Z4fillPddiiii_param_5];
	cvta.to.global.u64 	%rd2, %rd1;
	mov.u32 	%r4, %ctaid.x;
	mov.u32 	%r5, %ctaid.y;
	mov.u32 	%r6, %ctaid.z;
	mov.u32 	%r7, %tid.x;
	mov.u32 	%r8, %tid.y;
	mov.u32 	%r9, %tid.z;
	mad.lo.s32 	%r10, %r3, %r4, %r7;
	mad.lo.s32 	%r11, %r3, %r5, %r8;
	mad.lo.s32 	%r12, %r3, %r6, %r9;
	mad.lo.s32 	%r13, %r10, %r1, %r11;
	mad.lo.s32 	%r14, %r13, %r2, %r12;
	mul.wide.s32 	%rd3, %r14, 8;
	add.s64 	%rd4, %rd2, %rd3;
	st.global.f64 	[%rd4], %fd1;
	ret;

}
	// .globl	_Z8jac_diffPdS_S_iiii
.visible .entry _Z8jac_diffPdS_S_iiii(
	.param .u64 .ptr .align 1 _Z8jac_diffPdS_S_iiii_param_0,
	.param .u64 .ptr .align 1 _Z8jac_diffPdS_S_iiii_param_1,
	.param .u64 .ptr .align 1 _Z8jac_diffPdS_S_iiii_param_2,
	.param .u32 _Z8jac_diffPdS_S_iiii_param_3,
	.param .u32 _Z8jac_diffPdS_S_iiii_param_4,
	.param .u32 _Z8jac_diffPdS_S_iiii_param_5,
	.param .u32 _Z8jac_diffPdS_S_iiii_param_6
)
{
	.reg .pred 	%p<6>;
	.reg .b32 	%r<26>;
	.reg .b64 	%rd<11>;
	.reg .b64 	%fd<5>;

	ld.param.u64 	%rd1, [_Z8jac_diffPdS_S_iiii_param_0];
	ld.param.u64 	%rd2, [_Z8jac_diffPdS_S_iiii_param_1];
	ld.param.u64 	%rd3, [_Z8jac_diffPdS_S_iiii_param_2];
	ld.param.u32 	%r6, [_Z8jac_diffPdS_S_iiii_param_3];
	ld.param.u32 	%r7, [_Z8jac_diffPdS_S_iiii_param_4];
	ld.param.u32 	%r8, [_Z8jac_diffPdS_S_iiii_param_5];
	ld.param.u32 	%r9, [_Z8jac_diffPdS_S_iiii_param_6];
	mov.u32 	%r10, %ctaid.x;
	mov.u32 	%r11, %ctaid.y;
	mov.u32 	%r12, %ctaid.z;
	mov.u32 	%r13, %tid.x;
	mov.u32 	%r14, %tid.y;
	mov.u32 	%r15, %tid.z;
	mad.lo.s32 	%r16, %r9, %r10, %r13;
	add.s32 	%r1, %r16, 1;
	mad.lo.s32 	%r17, %r9, %r11, %r14;
	add.s32 	%r2, %r17, 1;
	mad.lo.s32 	%r19, %r9, %r12, %r15;
	add.s32 	%r3, %r19, 1;
	add.s32 	%r21, %r6, -1;
	setp.ge.s32 	%p1, %r1, %r21;
	add.s32 	%r22, %r7, -1;
	setp.ge.s32 	%p2, %r2, %r22;
	or.pred  	%p3, %p1, %p2;
	add.s32 	%r23, %r8, -1;
	setp.ge.s32 	%p4, %r3, %r23;
	or.pred  	%p5, %p3, %p4;
	@%p5 bra 	$L__BB4_2;
	cvta.to.global.u64 	%rd4, %rd2;
	cvta.to.global.u64 	%rd5, %rd3;
	cvta.to.global.u64 	%rd6, %rd1;
	mad.lo.s32 	%r24, %r1, %r7, %r2;
	mad.lo.s32 	%r25, %r24, %r8, %r3;
	mul.wide.s32 	%rd7, %r25, 8;
	add.s64 	%rd8, %rd4, %rd7;
	ld.global.f64 	%fd1, [%rd8];
	add.s64 	%rd9, %rd5, %rd7;
	ld.global.f64 	%fd2, [%rd9];
	sub.f64 	%fd3, %fd1, %fd2;
	abs.f64 	%fd4, %fd3;
	add.s64 	%rd10, %rd6, %rd7;
	st.global.f64 	[%rd10], %fd4;
$L__BB4_2:
	ret;

}
	// .globl	_Z7jac_maxPdPfi
.visible .entry _Z7jac_maxPdPfi(
	.param .u64 .ptr .align 1 _Z7jac_maxPdPfi_param_0,
	.param .u64 .ptr .align 1 _Z7jac_maxPdPfi_param_1,
	.param .u32 _Z7jac_maxPdPfi_param_2
)
{
	.reg .pred 	%p<11>;
	.reg .b32 	%r<25>;
	.reg .b32 	%f<12>;
	.reg .b64 	%rd<7>;
	.reg .b64 	%fd<5>;

	ld.param.u64 	%rd3, [_Z7jac_maxPdPfi_param_0];
	ld.param.u64 	%rd4, [_Z7jac_maxPdPfi_param_1];
	ld.param.u32 	%r14, [_Z7jac_maxPdPfi_param_2];
	cvta.to.global.u64 	%rd1, %rd4;
	mov.u32 	%r1, %tid.x;
	mov.u32 	%r23, %ntid.x;
	mov.u32 	%r15, %ctaid.x;
	mad.lo.s32 	%r3, %r23, %r15, %r1;
	shl.b32 	%r16, %r1, 2;
	mov.u32 	%r17, shared;
	add.s32 	%r4, %r17, %r16;
	mov.b32 	%r18, -8388609;
	st.shared.u32 	[%r4], %r18;
	setp.ge.s32 	%p1, %r3, %r14;
	@%p1 bra 	$L__BB5_4;
	mov.u32 	%r19, %nctaid.x;
	mul.lo.s32 	%r5, %r19, %r23;
	cvta.to.global.u64 	%rd2, %rd3;
	mov.f32 	%f11, 0fFF7FFFFF;
	mov.u32 	%r22, %r3;
$L__BB5_2:
	mul.wide.s32 	%rd5, %r22, 8;
	add.s64 	%rd6, %rd2, %rd5;
	ld.global.f64 	%fd1, [%rd6];
	cvt.f64.f32 	%fd2, %f11;
	max.f64 	%fd3, %fd2, %fd1;
	cvt.rn.f32.f64 	%f11, %fd3;
	add.s32 	%r22, %r22, %r5;
	setp.lt.s32 	%p2, %r22, %r14;
	@%p2 bra 	$L__BB5_2;
	st.shared.f32 	[%r4], %f11;
$L__BB5_4:
	bar.sync 	0;
	setp.lt.u32 	%p3, %r23, 2;
	@%p3 bra 	$L__BB5_8;
$L__BB5_5:
	setp.ge.s32 	%p4, %r3, %r14;
	shr.u32 	%r9, %r23, 1;
	setp.ge.u32 	%p5, %r1, %r9;
	or.pred  	%p6, %p4, %p5;
	@%p6 bra 	$L__BB5_7;
	ld.shared.f32 	%f5, [%r4];
	shl.b32 	%r20, %r9, 2;
	add.s32 	%r21, %r4, %r20;
	ld.shared.f32 	%f6, [%r21];
	max.f32 	%f7, %f5, %f6;
	st.shared.f32 	[%r4], %f7;
$L__BB5_7:
	bar.sync 	0;
	setp.gt.u32 	%p7, %r23, 3;
	mov.u32 	%r23, %r9;
	@%p7 bra 	$L__BB5_5;
$L__BB5_8:
	setp.ne.s32 	%p8, %r1, 0;
	@%p8 bra 	$L__BB5_12;
	ld.shared.f32 	%f8, [shared];
	cvt.f64.f32 	%fd4, %f8;
	cvt.rn.f32.f64 	%f3, %fd4;
	ld.global.u32 	%r24, [%rd1];
	mov.b32 	%f9, %r24;
	setp.leu.f32 	%p9, %f3, %f9;
	@%p9 bra 	$L__BB5_12;
	mov.b32 	%r11, %f3;
$L__BB5_11:
	atom.relaxed.global.cas.b32 	%r24, [%rd1], %r24, %r11;
	mov.b32 	%f10, %r24;
	setp.gt.f32 	%p10, %f3, %f10;
	@%p10 bra 	$L__BB5_11;
$L__BB5_12:
	ret;

}
	// .globl	_Z20max_reduce_no_boundsPdiiii
.visible .entry _Z20max_reduce_no_boundsPdiiii(
	.param .u64 .ptr .align 1 _Z20max_reduce_no_boundsPdiiii_param_0,
	.param .u32 _Z20max_reduce_no_boundsPdiiii_param_1,
	.param .u32 _Z20max_reduce_no_boundsPdiiii_param_2,
	.param .u32 _Z20max_reduce_no_boundsPdiiii_param_3,
	.param .u32 _Z20max_reduce_no_boundsPdiiii_param_4
)
{


	ret;

}


// ===== COMPILED SASS (sm_100) =====

	.target	sm_100

	.elftype	@"ET_EXEC"


//--------------------- .note.nv.tkinfo           --------------------------
	.section	.note.nv.tkinfo,"",@"SHT_NOTE"
	.sectionflags	@"SHF_NOTE_NV_TKINFO"
	.tkinfo
        /*0018*/ 	.word	0x00000002
        /*0030*/ 	.string	""
        /*0030*/ 	.string	"ptxas"
        /*0030*/ 	.string	"Cuda compilation tools, release 13.0, V13.0.88"
        /*0030*/ 	.string	"Build cuda_13.0.r13.0/compiler.36424714_0"
        /*0030*/ 	.string	"-arch sm_100 -m 64 "



//--------------------- .note.nv.cuinfo           --------------------------
	.section	.note.nv.cuinfo,"",@"SHT_NOTE"
	.sectionflags	@"SHF_NOTE_NV_CUINFO"
        /*0018*/ 	.short	0x0002
        /*001a*/ 	.short	0x0064
        /*001c*/ 	.short	0x0082
	.zero		2


//--------------------- .nv.info                  --------------------------
	.section	.nv.info,"",@"SHT_CUDA_INFO"
	.align	4


	//----- nvinfo : EIATTR_REGCOUNT
	.align		4
        /*0000*/ 	.byte	0x04, 0x2f
        /*0002*/ 	.short	(.L_1 - .L_0)
	.align		4
.L_0:
        /*0004*/ 	.word	index@(_Z12solution_kerPdiii)
        /*0008*/ 	.word	0x0000000c


	//----- nvinfo : EIATTR_FRAME_SIZE
	.align		4
.L_1:
        /*000c*/ 	.byte	0x04, 0x11
        /*000e*/ 	.short	(.L_3 - .L_2)
	.align		4
.L_2:
        /*0010*/ 	.word	index@(_Z12solution_kerPdiii)
        /*0014*/ 	.word	0x00000000


	//----- nvinfo : EIATTR_REGCOUNT
	.align		4
.L_3:
        /*0018*/ 	.byte	0x04, 0x2f
        /*001a*/ 	.short	(.L_5 - .L_4)
	.align		4
.L_4:
        /*001c*/ 	.word	index@(_Z8jac_compPdS_iiii)
        /*0020*/ 	.word	0x00000018


	//----- nvinfo : EIATTR_FRAME_SIZE
	.align		4
.L_5:
        /*0024*/ 	.byte	0x04, 0x11
        /*0026*/ 	.short	(.L_7 - .L_6)
	.align		4
.L_6:
        /*0028*/ 	.word	index@($__internal_0_$__cuda_sm20_div_rn_f64_full)
        /*002c*/ 	.word	0x00000000


	//----- nvinfo : EIATTR_FRAME_SIZE
	.align		4
.L_7:
        /*0030*/ 	.byte	0x04, 0x11
        /*0032*/ 	.short	(.L_9 - .L_8)
	.align		4
.L_8:
        /*0034*/ 	.word	index@(_Z8jac_compPdS_iiii)
        /*0038*/ 	.word	0x00000000


	//----- nvinfo : EIATTR_REGCOUNT
	.align		4
.L_9:
        /*003c*/ 	.byte	0x04, 0x2f
        /*003e*/ 	.short	(.L_11 - .L_10)
	.align		4
.L_10:
        /*0040*/ 	.word	index@(_Z15no_bound_memcpyPdS_iiiid)
        /*0044*/ 	.word	0x0000000d


	//----- nvinfo : EIATTR_FRAME_SIZE
	.align		4
.L_11:
        /*0048*/ 	.byte	0x04, 0x11
        /*004a*/ 	.short	(.L_13 - .L_12)
	.align		4
.L_12:
        /*004c*/ 	.word	index@(_Z15no_bound_memcpyPdS_iiiid)
        /*0050*/ 	.word	0x00000000


	//----- nvinfo : EIATTR_REGCOUNT
	.align		4
.L_13:
        /*0054*/ 	.byte	0x04, 0x2f
        /*0056*/ 	.short	(.L_15 - .L_14)
	.align		4
.L_14:
        /*0058*/ 	.word	index@(_Z4fillPddiiii)
        /*005c*/ 	.word	0x0000000e


	//----- nvinfo : EIATTR_FRAME_SIZE
	.align		4
.L_15:
        /*0060*/ 	.byte	0x04, 0x11
        /*0062*/ 	.short	(.L_17 - .L_16)
	.align		4
.L_16:
        /*0064*/ 	.word	index@(_Z4fillPddiiii)
        /*0068*/ 	.word	0x00000000


	//----- nvinfo : EIATTR_REGCOUNT
	.align		4
.L_17:
        /*006c*/ 	.byte	0x04, 0x2f
        /*006e*/ 	.short	(.L_19 - .L_18)
	.align		4
.L_18:
        /*0070*/ 	.word	index@(_Z8jac_diffPdS_S_iiii)
        /*0074*/ 	.word	0x00000010


	//----- nvinfo : EIATTR_FRAME_SIZE
	.align		4
.L_19:
        /*0078*/ 	.byte	0x04, 0x11
        /*007a*/ 	.short	(.L_21 - .L_20)
	.align		4
.L_20:
        /*007c*/ 	.word	index@(_Z8jac_diffPdS_S_iiii)
        /*0080*/ 	.word	0x00000000


	//----- nvinfo : EIATTR_REGCOUNT
	.align		4
.L_21:
        /*0084*/ 	.byte	0x04, 0x2f
        /*0086*/ 	.short	(.L_23 - .L_22)
	.align		4
.L_22:
        /*0088*/ 	.word	index@(_Z7jac_maxPdPfi)
        /*008c*/ 	.word	0x00000014


	//----- nvinfo : EIATTR_FRAME_SIZE
	.align		4
.L_23:
        /*0090*/ 	.byte	0x04, 0x11
        /*0092*/ 	.short	(.L_25 - .L_24)
	.align		4
.L_24:
        /*0094*/ 	.word	index@(_Z7jac_maxPdPfi)
        /*0098*/ 	.word	0x00000000


	//----- nvinfo : EIATTR_REGCOUNT
	.align		4
.L_25:
        /*009c*/ 	.byte	0x04, 0x2f
        /*009e*/ 	.short	(.L_27 - .L_26)
	.align		4
.L_26:
        /*00a0*/ 	.word	index@(_Z20max_reduce_no_boundsPdiiii)
        /*00a4*/ 	.word	0x00000004


	//----- nvinfo : EIATTR_FRAME_SIZE
	.align		4
.L_27:
        /*00a8*/ 	.byte	0x04, 0x11
        /*00aa*/ 	.short	(.L_29 - .L_28)
	.align		4
.L_28:
        /*00ac*/ 	.word	index@(_Z20max_reduce_no_boundsPdiiii)
        /*00b0*/ 	.word	0x00000000


	//----- nvinfo : EIATTR_MIN_STACK_SIZE
	.align		4
.L_29:
        /*00b4*/ 	.byte	0x04, 0x12
        /*00b6*/ 	.short	(.L_31 - .L_30)
	.align		4
.L_30:
        /*00b8*/ 	.word	index@(_Z20max_reduce_no_boundsPdiiii)
        /*00bc*/ 	.word	0x00000000


	//----- nvinfo : EIATTR_MIN_STACK_SIZE
	.align		4
.L_31:
        /*00c0*/ 	.byte	0x04, 0x12
        /*00c2*/ 	.short	(.L_33 - .L_32)
	.align		4
.L_32:
        /*00c4*/ 	.word	index@(_Z7jac_maxPdPfi)
        /*00c8*/ 	.word	0x00000000


	//----- nvinfo : EIATTR_MIN_STACK_SIZE
	.align		4
.L_33:
        /*00cc*/ 	.byte	0x04, 0x12
        /*00ce*/ 	.short	(.L_35 - .L_34)
	.align		4
.L_34:
        /*00d0*/ 	.word	index@(_Z8jac_diffPdS_S_iiii)
        /*00d4*/ 	.word	0x00000000


	//----- nvinfo : EIATTR_MIN_STACK_SIZE
	.align		4
.L_35:
        /*00d8*/ 	.byte	0x04, 0x12
        /*00da*/ 	.short	(.L_37 - .L_36)
	.align		4
.L_36:
        /*00dc*/ 	.word	index@(_Z4fillPddiiii)
        /*00e0*/ 	.word	0x00000000


	//----- nvinfo : EIATTR_MIN_STACK_SIZE
	.align		4
.L_37:
        /*00e4*/ 	.byte	0x04, 0x12
        /*00e6*/ 	.short	(.L_39 - .L_38)
	.align		4
.L_38:
        /*00e8*/ 	.word	index@(_Z15no_bound_memcpyPdS_iiiid)
        /*00ec*/ 	.word	0x00000000


	//----- nvinfo : EIATTR_MIN_STACK_SIZE
	.align		4
.L_39:
        /*00f0*/ 	.byte	0x04, 0x12
        /*00f2*/ 	.short	(.L_41 - .L_40)
	.align		4
.L_40:
        /*00f4*/ 	.word	index@(_Z8jac_compPdS_iiii)
        /*00f8*/ 	.word	0x00000000


	//----- nvinfo : EIATTR_MIN_STACK_SIZE
	.align		4
.L_41:
        /*00fc*/ 	.byte	0x04, 0x12
        /*00fe*/ 	.short	(.L_43 - .L_42)
	.align		4
.L_42:
        /*0100*/ 	.word	index@(_Z12solution_kerPdiii)
        /*0104*/ 	.word	0x00000000
.L_43:


//--------------------- .nv.compat                --------------------------
	.section	.nv.compat,"",@"SHT_CUDA_COMPAT_INFO"
	.align	4
        /*0000*/ 	.byte	0x02, 0x09, 0x00, 0x00, 0x02, 0x02, 0x01, 0x00, 0x02, 0x05, 0x05, 0x00, 0x03, 0x07, 0x01, 0x01
        /*0010*/ 	.byte	0x02, 0x03, 0x00, 0x00, 0x02, 0x06, 0x01, 0x00, 0x04, 0x0b, 0x08, 0x00, 0x01, 0x00, 0x00, 0x00
        /*0020*/ 	.byte	0x00, 0x00, 0x00, 0x00


//--------------------- .nv.info._Z20max_reduce_no_boundsPdiiii --------------------------
	.section	.nv.info._Z20max_reduce_no_boundsPdiiii,"",@"SHT_CUDA_INFO"
	.sectionflags	@""
	.align	4


	//----- nvinfo : EIATTR_CUDA_API_VERSION
	.align		4
        /*0000*/ 	.byte	0x04, 0x37
        /*0002*/ 	.short	(.L_45 - .L_44)
.L_44:
        /*0004*/ 	.word	0x00000082


	//----- nvinfo : EIATTR_KPARAM_INFO
	.align		4
.L_45:
        /*0008*/ 	.byte	0x04, 0x17
        /*000a*/ 	.short	(.L_47 - .L_46)
.L_46:
        /*000c*/ 	.word	0x00000000
        /*0010*/ 	.short	0x0004
        /*0012*/ 	.short	0x0014
        /*0014*/ 	.byte	0x00, 0xf0, 0x11, 0x00


	//----- nvinfo : EIATTR_KPARAM_INFO
	.align		4
.L_47:
        /*0018*/ 	.byte	0x04, 0x17
        /*001a*/ 	.short	(.L_49 - .L_48)
.L_48:
        /*001c*/ 	.word	0x00000000
        /*0020*/ 	.short	0x0003
        /*0022*/ 	.short	0x0010
        /*0024*/ 	.byte	0x00, 0xf0, 0x11, 0x00


	//----- nvinfo : EIATTR_KPARAM_INFO
	.align		4
.L_49:
        /*0028*/ 	.byte	0x04, 0x17
        /*002a*/ 	.short	(.L_51 - .L_50)
.L_50:
        /*002c*/ 	.word	0x00000000
        /*0030*/ 	.short	0x0002
        /*0032*/ 	.short	0x000c
        /*0034*/ 	.byte	0x00, 0xf0, 0x11, 0x00


	//----- nvinfo : EIATTR_KPARAM_INFO
	.align		4
.L_51:
        /*0038*/ 	.byte	0x04, 0x17
        /*003a*/ 	.short	(.L_53 - .L_52)
.L_52:
        /*003c*/ 	.word	0x00000000
        /*0040*/ 	.short	0x0001
        /*0042*/ 	.short	0x0008
        /*0044*/ 	.byte	0x00, 0xf0, 0x11, 0x00


	//----- nvinfo : EIATTR_KPARAM_INFO
	.align		4
.L_53:
        /*0048*/ 	.byte	0x04, 0x17
        /*004a*/ 	.short	(.L_55 - .L_54)
.L_54:
        /*004c*/ 	.word	0x00000000
        /*0050*/ 	.short	0x0000
        /*0052*/ 	.short	0x0000
        /*0054*/ 	.byte	0x00, 0xf5, 0x21, 0x00


	//----- nvinfo : EIATTR_SPARSE_MMA_MASK
	.align		4
.L_55:
        /*0058*/ 	.byte	0x03, 0x50
        /*005a*/ 	.short	0x0000


	//----- nvinfo : EIATTR_MAXREG_COUNT
	.align		4
        /*005c*/ 	.byte	0x03, 0x1b
        /*005e*/ 	.short	0x00ff


	//----- nvinfo : EIATTR_MERCURY_ISA_VERSION
	.align		4
        /*0060*/ 	.byte	0x03, 0x5f
        /*0062*/ 	.short	0x0101


	//----- nvinfo : EIATTR_VRC_CTA_INIT_COUNT
	.align		4
        /*0064*/ 	.byte	0x02, 0x4a
	.zero		1
	.zero		1


	//----- nvinfo : EIATTR_EXIT_INSTR_OFFSETS
	.align		4
        /*0068*/ 	.byte	0x04, 0x1c
        /*006a*/ 	.short	(.L_57 - .L_56)


	//   ....[0]....
.L_56:
        /*006c*/ 	.word	0x00000010


	//----- nvinfo : EIATTR_CBANK_PARAM_SIZE
	.align		4
.L_57:
        /*0070*/ 	.byte	0x03, 0x19
        /*0072*/ 	.short	0x0018


	//----- nvinfo : EIATTR_PARAM_CBANK
	.align		4
        /*0074*/ 	.byte	0x04, 0x0a
        /*0076*/ 	.short	(.L_59 - .L_58)
	.align		4
.L_58:
        /*0078*/ 	.word	index@(.nv.constant0._Z20max_reduce_no_boundsPdiiii)
        /*007c*/ 	.short	0x0380
        /*007e*/ 	.short	0x0018


	//----- nvinfo : EIATTR_SW_WAR
	.align		4
.L_59:
        /*0080*/ 	.byte	0x04, 0x36
        /*0082*/ 	.short	(.L_61 - .L_60)
.L_60:
        /*0084*/ 	.word	0x00000008
.L_61:


//--------------------- .nv.info._Z7jac_maxPdPfi  --------------------------
	.section	.nv.info._Z7jac_maxPdPfi,"",@"SHT_CUDA_INFO"
	.sectionflags	@""
	.align	4


	//----- nvinfo : EIATTR_CUDA_API_VERSION
	.align		4
        /*0000*/ 	.byte	0x04, 0x37
        /*0002*/ 	.short	(.L_63 - .L_62)
.L_62:
        /*0004*/ 	.word	0x00000082


	//----- nvinfo : EIATTR_KPARAM_INFO
	.align		4
.L_63:
        /*0008*/ 	.byte	0x04, 0x17
        /*000a*/ 	.short	(.L_65 - .L_64)
.L_64:
        /*000c*/ 	.word	0x00000000
        /*0010*/ 	.short	0x0002
        /*0012*/ 	.short	0x0010
        /*0014*/ 	.byte	0x00, 0xf0, 0x11, 0x00


	//----- nvinfo : EIATTR_KPARAM_INFO
	.align		4
.L_65:
        /*0018*/ 	.byte	0x04, 0x17
        /*001a*/ 	.short	(.L_67 - .L_66)
.L_66:
        /*001c*/ 	.word	0x00000000
        /*0020*/ 	.short	0x0001
        /*0022*/ 	.short	0x0008
        /*0024*/ 	.byte	0x00, 0xf5, 0x21, 0x00


	//----- nvinfo : EIATTR_KPARAM_INFO
	.align		4
.L_67:
        /*0028*/ 	.byte	0x04, 0x17
        /*002a*/ 	.short	(.L_69 - .L_68)
.L_68:
        /*002c*/ 	.word	0x00000000
        /*0030*/ 	.short	0x0000
        /*0032*/ 	.short	0x0000
        /*0034*/ 	.byte	0x00, 0xf5, 0x21, 0x00


	//----- nvinfo : EIATTR_SPARSE_MMA_MASK
	.align		4
.L_69:
        /*0038*/ 	.byte	0x03, 0x50
        /*003a*/ 	.short	0x0000


	//----- nvinfo : EIATTR_MAXREG_COUNT
	.align		4
        /*003c*/ 	.byte	0x03, 0x1b
        /*003e*/ 	.short	0x00ff


	//----- nvinfo : EIATTR_NUM_BARRIERS
	.align		4
        /*0040*/ 	.byte	0x02, 0x4c
        /*0042*/ 	.byte	0x01
	.zero		1


	//----- nvinfo : EIATTR_MERCURY_ISA_VERSION
	.align		4
        /*0044*/ 	.byte	0x03, 0x5f
        /*0046*/ 	.short	0x0101


	//----- nvinfo : EIATTR_VRC_CTA_INIT_COUNT
	.align		4
        /*0048*/ 	.byte	0x02, 0x4a
	.zero		1
	.zero		1


	//----- nvinfo : EIATTR_EXIT_INSTR_OFFSETS
	.align		4
        /*004c*/ 	.byte	0x04, 0x1c
        /*004e*/ 	.short	(.L_71 - .L_70)


	//   ....[0]....
.L_70:
        /*0050*/ 	.word	0x000003a0


	//   ....[1]....
        /*0054*/ 	.word	0x00000440


	//   ....[2]....
        /*0058*/ 	.word	0x000004a0


	//----- nvinfo : EIATTR_CRS_STACK_SIZE
	.align		4
.L_71:
        /*005c*/ 	.byte	0x04, 0x1e
        /*005e*/ 	.short	(.L_73 - .L_72)
.L_72:
        /*0060*/ 	.word	0x00000000


	//----- nvinfo : EIATTR_CBANK_PARAM_SIZE
	.align		4
.L_73:
        /*0064*/ 	.byte	0x03, 0x19
        /*0066*/ 	.short	0x0014


	//----- nvinfo : EIATTR_PARAM_CBANK
	.align		4
        /*0068*/ 	.byte	0x04, 0x0a
        /*006a*/ 	.short	(.L_75 - .L_74)
	.align		4
.L_74:
        /*006c*/ 	.word	index@(.nv.constant0._Z7jac_maxPdPfi)
        /*0070*/ 	.short	0x0380
        /*0072*/ 	.short	0x0014


	//----- nvinfo : EIATTR_SW_WAR
	.align		4
.L_75:
        /*0074*/ 	.byte	0x04, 0x36
        /*0076*/ 	.short	(.L_77 - .L_76)
.L_76:
        /*0078*/ 	.word	0x00000008
.L_77:


//--------------------- .nv.info._Z8jac_diffPdS_S_iiii --------------------------
	.section	.nv.info._Z8jac_diffPdS_S_iiii,"",@"SHT_CUDA_INFO"
	.sectionflags	@""
	.align	4


	//----- nvinfo : EIATTR_CUDA_API_VERSION
	.align		4
        /*0000*/ 	.byte	0x04, 0x37
        /*0002*/ 	.short	(.L_79 - .L_78)
.L_78:
        /*0004*/ 	.word	0x00000082


	//----- nvinfo : EIATTR_KPARAM_INFO
	.align		4
.L_79:
        /*0008*/ 	.byte	0x04, 0x17
        /*000a*/ 	.short	(.L_81 - .L_80)
.L_80:
        /*000c*/ 	.word	0x00000000
        /*0010*/ 	.short	0x0006
        /*0012*/ 	.short	0x0024
        /*0014*/ 	.byte	0x00, 0xf0, 0x11, 0x00


	//----- nvinfo : EIATTR_KPARAM_INFO
	.align		4
.L_81:
        /*0018*/ 	.byte	0x04, 0x17
        /*001a*/ 	.short	(.L_83 - .L_82)
.L_82:
        /*001c*/ 	.word	0x00000000
        /*0020*/ 	.short	0x0005
        /*0022*/ 	.short	0x0020
        /*0024*/ 	.byte	0x00, 0xf0, 0x11, 0x00


	//----- nvinfo : EIATTR_KPARAM_INFO
	.align		4
.L_83:
        /*0028*/ 	.byte	0x04, 0x17
        /*002a*/ 	.short	(.L_85 - .L_84)
.L_84:
        /*002c*/ 	.word	0x00000000
        /*0030*/ 	.short	0x0004
        /*0032*/ 	.short	0x001c
        /*0034*/ 	.byte	0x00, 0xf0, 0x11, 0x00


	//----- nvinfo : EIATTR_KPARAM_INFO
	.align		4
.L_85:
        /*0038*/ 	.byte	0x04, 0x17
        /*003a*/ 	.short	(.L_87 - .L_86)
.L_86:
        /*003c*/ 	.word	0x00000000
        /*0040*/ 	.short	0x0003
        /*0042*/ 	.short	0x0018
        /*0044*/ 	.byte	0x00, 0xf0, 0x11, 0x00


	//----- nvinfo : EIATTR_KPARAM_INFO
	.align		4
.L_87:
        /*0048*/ 	.byte	0x04, 0x17
        /*004a*/ 	.short	(.L_89 - .L_88)
.L_88:
        /*004c*/ 	.word	0x00000000
        /*0050*/ 	.short	0x0002
        /*0052*/ 	.short	0x0010
        /*0054*/ 	.byte	0x00, 0xf5, 0x21, 0x00


	//----- nvinfo : EIATTR_KPARAM_INFO
	.align		4
.L_89:
        /*0058*/ 	.byte	0x04, 0x17
        /*005a*/ 	.short	(.L_91 - .L_90)
.L_90:
        /*005c*/ 	.word	0x00000000
        /*0060*/ 	.short	0x0001
        /*0062*/ 	.short	0x0008
        /*0064*/ 	.byte	0x00, 0xf5, 0x21, 0x00


	//----- nvinfo : EIATTR_KPARAM_INFO
	.align		4
.L_91:
        /*0068*/ 	.byte	0x04, 0x17
        /*006a*/ 	.short	(.L_93 - .L_92)
.L_92:
        /*006c*/ 	.word	0x00000000
        /*0070*/ 	.short	0x0000
        /*0072*/ 	.short	0x0000
        /*0074*/ 	.byte	0x00, 0xf5, 0x21, 0x00


	//----- nvinfo : EIATTR_SPARSE_MMA_MASK
	.align		4
.L_93:
        /*0078*/ 	.byte	0x03, 0x50
        /*007a*/ 	.short	0x0000


	//----- nvinfo : EIATTR_MAXREG_COUNT
	.align		4
        /*007c*/ 	.byte	0x03, 0x1b
        /*007e*/ 	.short	0x00ff


	//----- nvinfo : EIATTR_MERCURY_ISA_VERSION
	.align		4
        /*0080*/ 	.byte	0x03, 0x5f
        /*0082*/ 	.short	0x0101


	//----- nvinfo : EIATTR_VRC_CTA_INIT_COUNT
	.align		4
        /*0084*/ 	.byte	0x02, 0x4a
	.zero		1
	.zero		1


	//----- nvinfo : EIATTR_EXIT_INSTR_OFFSETS
	.align		4
        /*0088*/ 	.byte	0x04, 0x1c
        /*008a*/ 	.short	(.L_95 - .L_94)


	//   ....[0]....
.L_94:
        /*008c*/ 	.word	0x00000150


	//   ....[1]....
        /*0090*/ 	.word	0x00000240


	//----- nvinfo : EIATTR_CBANK_PARAM_SIZE
	.align		4
.L_95:
        /*0094*/ 	.byte	0x03, 0x19
        /*0096*/ 	.short	0x0028


	//----- nvinfo : EIATTR_PARAM_CBANK
	.align		4
        /*0098*/ 	.byte	0x04, 0x0a
        /*009a*/ 	.short	(.L_97 - .L_96)
	.align		4
.L_96:
        /*009c*/ 	.word	index@(.nv.constant0._Z8jac_diffPdS_S_iiii)
        /*00a0*/ 	.short	0x0380
        /*00a2*/ 	.short	0x0028


	//----- nvinfo : EIATTR_SW_WAR
	.align		4
.L_97:
        /*00a4*/ 	.byte	0x04, 0x36
        /*00a6*/ 	.short	(.L_99 - .L_98)
.L_98:
        /*00a8*/ 	.word	0x00000008
.L_99:


//--------------------- .nv.info._Z4fillPddiiii   --------------------------
	.section	.nv.info._Z4fillPddiiii,"",@"SHT_CUDA_INFO"
	.sectionflags	@""
	.align	4


	//----- nvinfo : EIATTR_CUDA_API_VERSION
	.align		4
        /*0000*/ 	.byte	0x04, 0x37
        /*0002*/ 	.short	(.L_101 - .L_100)
.L_100:
        /*0004*/ 	.word	0x00000082


	//----- nvinfo : EIATTR_KPARAM_INFO
	.align		4
.L_101:
        /*0008*/ 	.byte	0x04, 0x17
        /*000a*/ 	.short	(.L_103 - .L_102)
.L_102:
        /*000c*/ 	.word	0x00000000
        /*0010*/ 	.short	0x0005
        /*0012*/ 	.short	0x001c
        /*0014*/ 	.byte	0x00, 0xf0, 0x11, 0x00


	//----- nvinfo : EIATTR_KPARAM_INFO
	.align		4
.L_103:
        /*0018*/ 	.byte	0x04, 0x17
        /*001a*/ 	.short	(.L_105 - .L_104)
.L_104:
        /*001c*/ 	.word	0x00000000
        /*0020*/ 	.short	0x0004
        /*0022*/ 	.short	0x0018
        /*0024*/ 	.byte	0x00, 0xf0, 0x11, 0x00


	//----- nvinfo : EIATTR_KPARAM_INFO
	.align		4
.L_105:
        /*0028*/ 	.byte	0x04, 0x17
        /*002a*/ 	.short	(.L_107 - .L_106)
.L_106:
        /*002c*/ 	.word	0x00000000
        /*0030*/ 	.short	0x0003
        /*0032*/ 	.short	0x0014
        /*0034*/ 	.byte	0x00, 0xf0, 0x11, 0x00


	//----- nvinfo : EIATTR_KPARAM_INFO
	.align		4
.L_107:
        /*0038*/ 	.byte	0x04, 0x17
        /*003a*/ 	.short	(.L_109 - .L_108)
.L_108:
        /*003c*/ 	.word	0x00000000
        /*0040*/ 	.short	0x0002
        /*0042*/ 	.short	0x0010
        /*0044*/ 	.byte	0x00, 0xf0, 0x11, 0x00


	//----- nvinfo : EIATTR_KPARAM_INFO
	.align		4
.L_109:
        /*0048*/ 	.byte	0x04, 0x17
        /*004a*/ 	.short	(.L_111 - .L_110)
.L_110:
        /*004c*/ 	.word	0x00000000
        /*0050*/ 	.short	0x0001
        /*0052*/ 	.short	0x0008
        /*0054*/ 	.byte	0x00, 0xf0, 0x21, 0x00


	//----- nvinfo : EIATTR_KPARAM_INFO
	.align		4
.L_111:
        /*0058*/ 	.byte	0x04, 0x17
        /*005a*/ 	.short	(.L_113 - .L_112)
.L_112:
        /*005c*/ 	.word	0x00000000
        /*0060*/ 	.short	0x0000
        /*0062*/ 	.short	0x0000
        /*0064*/ 	.byte	0x00, 0xf5, 0x21, 0x00


	//----- nvinfo : EIATTR_SPARSE_MMA_MASK
	.align		4
.L_113:
        /*0068*/ 	.byte	0x03, 0x50
        /*006a*/ 	.short	0x0000


	//----- nvinfo : EIATTR_MAXREG_COUNT
	.align		4
        /*006c*/ 	.byte	0x03, 0x1b
        /*006e*/ 	.short	0x00ff


	//----- nvinfo : EIATTR_MERCURY_ISA_VERSION
	.align		4
        /*0070*/ 	.byte	0x03, 0x5f
        /*0072*/ 	.short	0x0101


	//----- nvinfo : EIATTR_VRC_CTA_INIT_COUNT
	.align		4
        /*0074*/ 	.byte	0x02, 0x4a
	.zero		1
	.zero		1


	//----- nvinfo : EIATTR_EXIT_INSTR_OFFSETS
	.align		4
        /*0078*/ 	.byte	0x04, 0x1c
        /*007a*/ 	.short	(.L_115 - .L_114)


	//   ....[0]....
.L_114:
        /*007c*/ 	.word	0x00000130


	//----- nvinfo : EIATTR_CBANK_PARAM_SIZE
	.align		4
.L_115:
        /*0080*/ 	.byte	0x03, 0x19
        /*0082*/ 	.short	0x0020


	//----- nvinfo : EIATTR_PARAM_CBANK
	.align		4
        /*0084*/ 	.byte	0x04, 0x0a
        /*0086*/ 	.short	(.L_117 - .L_116)
	.align		4
.L_116:
        /*0088*/ 	.word	index@(.nv.constant0._Z4fillPddiiii)
        /*008c*/ 	.short	0x0380
        /*008e*/ 	.short	0x0020


	//----- nvinfo : EIATTR_SW_WAR
	.align		4
.L_117:
        /*0090*/ 	.byte	0x04, 0x36
        /*0092*/ 	.short	(.L_119 - .L_118)
.L_118:
        /*0094*/ 	.word	0x00000008
.L_119:


//--------------------- .nv.info._Z15no_bound_memcpyPdS_iiiid --------------------------
	.section	.nv.info._Z15no_bound_memcpyPdS_iiiid,"",@"SHT_CUDA_INFO"
	.sectionflags	@""
	.align	4


	//----- nvinfo : EIATTR_CUDA_API_VERSION
	.align		4
        /*0000*/ 	.byte	0x04, 0x37
        /*0002*/ 	.short	(.L_121 - .L_120)
.L_120:
        /*0004*/ 	.word	0x00000082


	//----- nvinfo : EIATTR_KPARAM_INFO
	.align		4
.L_121:
        /*0008*/ 	.byte	0x04, 0x17
        /*000a*/ 	.short	(.L_123 - .L_122)
.L_122:
        /*000c*/ 	.word	0x00000000
        /*0010*/ 	.short	0x0006
        /*0012*/ 	.short	0x0020
        /*0014*/ 	.byte	0x00, 0xf0, 0x21, 0x00


	//----- nvinfo : EIATTR_KPARAM_INFO
	.align		4
.L_123:
        /*0018*/ 	.byte	0x04, 0x17
        /*001a*/ 	.short	(.L_125 - .L_124)
.L_124:
        /*001c*/ 	.word	0x00000000
        /*0020*/ 	.short	0x0005
        /*0022*/ 	.short	0x001c
        /*0024*/ 	.byte	0x00, 0xf0, 0x11, 0x00


	//----- nvinfo : EIATTR_KPARAM_INFO
	.align		4
.L_125:
        /*0028*/ 	.byte	0x04, 0x17
        /*002a*/ 	.short	(.L_127 - .L_126)
.L_126:
        /*002c*/ 	.word	0x00000000
        /*0030*/ 	.short	0x0004
        /*0032*/ 	.short	0x0018
        /*0034*/ 	.byte	0x00, 0xf0, 0x11, 0x00


	//----- nvinfo : EIATTR_KPARAM_INFO
	.align		4
.L_127:
        /*0038*/ 	.byte	0x04, 0x17
        /*003a*/ 	.short	(.L_129 - .L_128)
.L_128:
        /*003c*/ 	.word	0x00000000
        /*0040*/ 	.short	0x0003
        /*0042*/ 	.short	0x0014
        /*0044*/ 	.byte	0x00, 0xf0, 0x11, 0x00


	//----- nvinfo : EIATTR_KPARAM_INFO
	.align		4
.L_129:
        /*0048*/ 	.byte	0x04, 0x17
        /*004a*/ 	.short	(.L_131 - .L_130)
.L_130:
        /*004c*/ 	.word	0x00000000
        /*0050*/ 	.short	0x0002
        /*0052*/ 	.short	0x0010
        /*0054*/ 	.byte	0x00, 0xf0, 0x11, 0x00


	//----- nvinfo : EIATTR_KPARAM_INFO
	.align		4
.L_131:
        /*0058*/ 	.byte	0x04, 0x17
        /*005a*/ 	.short	(.L_133 - .L_132)
.L_132:
        /*005c*/ 	.word	0x00000000
        /*0060*/ 	.short	0x0001
        /*0062*/ 	.short	0x0008
        /*0064*/ 	.byte	0x00, 0xf5, 0x21, 0x00


	//----- nvinfo : EIATTR_KPARAM_INFO
	.align		4
.L_133:
        /*0068*/ 	.byte	0x04, 0x17
        /*006a*/ 	.short	(.L_135 - .L_134)
.L_134:
        /*006c*/ 	.word	0x00000000
        /*0070*/ 	.short	0x0000
        /*0072*/ 	.short	0x0000
        /*0074*/ 	.byte	0x00, 0xf5, 0x21, 0x00


	//----- nvinfo : EIATTR_SPARSE_MMA_MASK
	.align		4
.L_135:
        /*0078*/ 	.byte	0x03, 0x50
        /*007a*/ 	.short	0x0000


	//----- nvinfo : EIATTR_MAXREG_COUNT
	.align		4
        /*007c*/ 	.byte	0x03, 0x1b
        /*007e*/ 	.short	0x00ff


	//----- nvinfo : EIATTR_MERCURY_ISA_VERSION
	.align		4
        /*0080*/ 	.byte	0x03, 0x5f
        /*0082*/ 	.short	0x0101


	//----- nvinfo : EIATTR_VRC_CTA_INIT_COUNT
	.align		4
        /*0084*/ 	.byte	0x02, 0x4a
	.zero		1
	.zero		1


	//----- nvinfo : EIATTR_EXIT_INSTR_OFFSETS
	.align		4
        /*0088*/ 	.byte	0x04, 0x1c
        /*008a*/ 	.short	(.L_137 - .L_136)


	//   ....[0]....
.L_136:
        /*008c*/ 	.word	0x00000150


	//   ....[1]....
        /*0090*/ 	.word	0x000001f0


	//----- nvinfo : EIATTR_CBANK_PARAM_SIZE
	.align		4
.L_137:
        /*0094*/ 	.byte	0x03, 0x19
        /*0096*/ 	.short	0x0028


	//----- nvinfo : EIATTR_PARAM_CBANK
	.align		4
        /*0098*/ 	.byte	0x04, 0x0a
        /*009a*/ 	.short	(.L_139 - .L_138)
	.align		4
.L_138:
        /*009c*/ 	.word	index@(.nv.constant0._Z15no_bound_memcpyPdS_iiiid)
        /*00a0*/ 	.short	0x0380
        /*00a2*/ 	.short	0x0028


	//----- nvinfo : EIATTR_SW_WAR
	.align		4
.L_139:
        /*00a4*/ 	.byte	0x04, 0x36
        /*00a6*/ 	.short	(.L_141 - .L_140)
.L_140:
        /*00a8*/ 	.word	0x00000008
.L_141:


//--------------------- .nv.info._Z8jac_compPdS_iiii --------------------------
	.section	.nv.info._Z8jac_compPdS_iiii,"",@"SHT_CUDA_INFO"
	.sectionflags	@""
	.align	4


	//----- nvinfo : EIATTR_CUDA_API_VERSION
	.align		4
        /*0000*/ 	.byte	0x04, 0x37
        /*0002*/ 	.short	(.L_143 - .L_142)
.L_142:
        /*0004*/ 	.word	0x00000082


	//----- nvinfo : EIATTR_KPARAM_INFO
	.align		4
.L_143:
        /*0008*/ 	.byte	0x04, 0x17
        /*000a*/ 	.short	(.L_145 - .L_144)
.L_144:
        /*000c*/ 	.word	0x00000000
        /*0010*/ 	.short	0x0005
        /*0012*/ 	.short	0x001c
        /*0014*/ 	.byte	0x00, 0xf0, 0x11, 0x00


	//----- nvinfo : EIATTR_KPARAM_INFO
	.align		4
.L_145:
        /*0018*/ 	.byte	0x04, 0x17
        /*001a*/ 	.short	(.L_147 - .L_146)
.L_146:
        /*001c*/ 	.word	0x00000000
        /*0020*/ 	.short	0x0004
        /*0022*/ 	.short	0x0018
        /*0024*/ 	.byte	0x00, 0xf0, 0x11, 0x00


	//----- nvinfo : EIATTR_KPARAM_INFO
	.align		4
.L_147:
        /*0028*/ 	.byte	0x04, 0x17
        /*002a*/ 	.short	(.L_149 - .L_148)
.L_148:
        /*002c*/ 	.word	0x00000000
        /*0030*/ 	.short	0x0003
        /*0032*/ 	.short	0x0014
        /*0034*/ 	.byte	0x00, 0xf0, 0x11, 0x00


	//----- nvinfo : EIATTR_KPARAM_INFO
	.align		4
.L_149:
        /*0038*/ 	.byte	0x04, 0x17
        /*003a*/ 	.short	(.L_151 - .L_150)
.L_150:
        /*003c*/ 	.word	0x00000000
        /*0040*/ 	.short	0x0002
        /*0042*/ 	.short	0x0010
        /*0044*/ 	.byte	0x00, 0xf0, 0x11, 0x00


	//----- nvinfo : EIATTR_KPARAM_INFO
	.align		4
.L_151:
        /*0048*/ 	.byte	0x04, 0x17
        /*004a*/ 	.short	(.L_153 - .L_152)
.L_152:
        /*004c*/ 	.word	0x00000000
        /*0050*/ 	.short	0x0001
        /*0052*/ 	.short	0x0008
        /*0054*/ 	.byte	0x00, 0xf5, 0x21, 0x00


	//----- nvinfo : EIATTR_KPARAM_INFO
	.align		4
.L_153:
        /*0058*/ 	.byte	0x04, 0x17
        /*005a*/ 	.short	(.L_155 - .L_154)
.L_154:
        /*005c*/ 	.word	0x00000000
        /*0060*/ 	.short	0x0000
        /*0062*/ 	.short	0x0000
        /*0064*/ 	.byte	0x00, 0xf5, 0x21, 0x00


	//----- nvinfo : EIATTR_SPARSE_MMA_MASK
	.align		4
.L_155:
        /*0068*/ 	.byte	0x03, 0x50
        /*006a*/ 	.short	0x0000


	//----- nvinfo : EIATTR_MAXREG_COUNT
	.align		4
        /*006c*/ 	.byte	0x03, 0x1b
        /*006e*/ 	.short	0x00ff


	//----- nvinfo : EIATTR_MERCURY_ISA_VERSION
	.align		4
        /*0070*/ 	.byte	0x03, 0x5f
        /*0072*/ 	.short	0x0101


	//----- nvinfo : EIATTR_VRC_CTA_INIT_COUNT
	.align		4
        /*0074*/ 	.byte	0x02, 0x4a
	.zero		1
	.zero		1


	//----- nvinfo : EIATTR_EXIT_INSTR_OFFSETS
	.align		4
        /*0078*/ 	.byte	0x04, 0x1c
        /*007a*/ 	.short	(.L_157 - .L_156)


	//   ....[0]....
.L_156:
        /*007c*/ 	.word	0x00000150


	//   ....[1]....
        /*0080*/ 	.word	0x00000580


	//----- nvinfo : EIATTR_CRS_STACK_SIZE
	.align		4
.L_157:
        /*0084*/ 	.byte	0x04, 0x1e
        /*0086*/ 	.short	(.L_159 - .L_158)
.L_158:
        /*0088*/ 	.word	0x00000000


	//----- nvinfo : EIATTR_CBANK_PARAM_SIZE
	.align		4
.L_159:
        /*008c*/ 	.byte	0x03, 0x19
        /*008e*/ 	.short	0x0020


	//----- nvinfo : EIATTR_PARAM_CBANK
	.align		4
        /*0090*/ 	.byte	0x04, 0x0a
        /*0092*/ 	.short	(.L_161 - .L_160)
	.align		4
.L_160:
        /*0094*/ 	.word	index@(.nv.constant0._Z8jac_compPdS_iiii)
        /*0098*/ 	.short	0x0380
        /*009a*/ 	.short	0x0020


	//----- nvinfo : EIATTR_SW_WAR
	.align		4
.L_161:
        /*009c*/ 	.byte	0x04, 0x36
        /*009e*/ 	.short	(.L_163 - .L_162)
.L_162:
        /*00a0*/ 	.word	0x00000008
.L_163:


//--------------------- .nv.info._Z12solution_kerPdiii --------------------------
	.section	.nv.info._Z12solution_kerPdiii,"",@"SHT_CUDA_INFO"
	.sectionflags	@""
	.align	4


	//----- nvinfo : EIATTR_CUDA_API_VERSION
	.align		4
        /*0000*/ 	.byte	0x04, 0x37
        /*0002*/ 	.short	(.L_165 - .L_164)
.L_164:
        /*0004*/ 	.word	0x00000082


	//----- nvinfo : EIATTR_KPARAM_INFO
	.align		4
.L_165:
        /*0008*/ 	.byte	0x04, 0x17
        /*000a*/ 	.short	(.L_167 - .L_166)
.L_166:
        /*000c*/ 	.word	0x00000000
        /*0010*/ 	.short	0x0003
        /*0012*/ 	.short	0x0010
        /*0014*/ 	.byte	0x00, 0xf0, 0x11, 0x00


	//----- nvinfo : EIATTR_KPARAM_INFO
	.align		4
.L_167:
        /*0018*/ 	.byte	0x04, 0x17
        /*001a*/ 	.short	(.L_169 - .L_168)
.L_168:
        /*001c*/ 	.word	0x00000000
        /*0020*/ 	.short	0x0002
        /*0022*/ 	.short	0x000c
        /*0024*/ 	.byte	0x00, 0xf0, 0x11, 0x00


	//----- nvinfo : EIATTR_KPARAM_INFO
	.align		4
.L_169:
        /*0028*/ 	.byte	0x04, 0x17
        /*002a*/ 	.short	(.L_171 - .L_170)
.L_170:
        /*002c*/ 	.word	0x00000000
        /*0030*/ 	.short	0x0001
        /*0032*/ 	.short	0x0008
        /*0034*/ 	.byte	0x00, 0xf0, 0x11, 0x00


	//----- nvinfo : EIATTR_KPARAM_INFO
	.align		4
.L_171:
        /*0038*/ 	.byte	0x04, 0x17
        /*003a*/ 	.short	(.L_173 - .L_172)
.L_172:
        /*003c*/ 	.word	0x00000000
        /*0040*/ 	.short	0x0000
        /*0042*/ 	.short	0x0000
        /*0044*/ 	.byte	0x00, 0xf5, 0x21, 0x00


	//----- nvinfo : EIATTR_SPARSE_MMA_MASK
	.align		4
.L_173:
        /*0048*/ 	.byte	0x03, 0x50
        /*004a*/ 	.short	0x0000


	//----- nvinfo : EIATTR_MAXREG_COUNT
	.align		4
        /*004c*/ 	.byte	0x03, 0x1b
        /*004e*/ 	.short	0x00ff


	//----- nvinfo : EIATTR_MERCURY_ISA_VERSION
	.align		4
        /*0050*/ 	.byte	0x03, 0x5f
        /*0052*/ 	.short	0x0101


	//----- nvinfo : EIATTR_VRC_CTA_INIT_COUNT
	.align		4
        /*0054*/ 	.byte	0x02, 0x4a
	.zero		1
	.zero		1


	//----- nvinfo : EIATTR_EXIT_INSTR_OFFSETS
	.align		4
        /*0058*/ 	.byte	0x04, 0x1c
        /*005a*/ 	.short	(.L_175 - .L_174)


	//   ....[0]....
.L_174:
        /*005c*/ 	.word	0x00000180


	//   ....[1]....
        /*0060*/ 	.word	0x000001c0


	//----- nvinfo : EIATTR_CBANK_PARAM_SIZE
	.align		4
.L_175:
        /*0064*/ 	.byte	0x03, 0x19
        /*0066*/ 	.short	0x0014


	//----- nvinfo : EIATTR_PARAM_CBANK
	.align		4
        /*0068*/ 	.byte	0x04, 0x0a
        /*006a*/ 	.short	(.L_177 - .L_176)
	.align		4
.L_176:
        /*006c*/ 	.word	index@(.nv.constant0._Z12solution_kerPdiii)
        /*0070*/ 	.short	0x0380
        /*0072*/ 	.short	0x0014


	//----- nvinfo : EIATTR_SW_WAR
	.align		4
.L_177:
        /*0074*/ 	.byte	0x04, 0x36
        /*0076*/ 	.short	(.L_179 - .L_178)
.L_178:
        /*0078*/ 	.word	0x00000008
.L_179:


//--------------------- .nv.callgraph             --------------------------
	.section	.nv.callgraph,"",@"SHT_CUDA_CALLGRAPH"
	.align	4
	.sectionentsize	8
	.align		4
        /*0000*/ 	.word	0x00000000
	.align		4
        /*0004*/ 	.word	0xffffffff
	.align		4
        /*0008*/ 	.word	0x00000000
	.align		4
        /*000c*/ 	.word	0xfffffffe
	.align		4
        /*0010*/ 	.word	0x00000000
	.align		4
        /*0014*/ 	.word	0xfffffffd
	.align		4
        /*0018*/ 	.word	0x00000000
	.align		4
        /*001c*/ 	.word	0xfffffffc


//--------------------- .text._Z20max_reduce_no_boundsPdiiii --------------------------
	.section	.text._Z20max_reduce_no_boundsPdiiii,"ax",@progbits
	.align	128
        .global         _Z20max_reduce_no_boundsPdiiii
        .type           _Z20max_reduce_no_boundsPdiiii,@function
        .size           _Z20max_reduce_no_boundsPdiiii,(.L_x_21 - _Z20max_reduce_no_boundsPdiiii)
        .other          _Z20max_reduce_no_boundsPdiiii,@"STO_CUDA_ENTRY STV_DEFAULT"
_Z20max_reduce_no_boundsPdiiii:
.text._Z20max_reduce_no_boundsPdiiii:
[----:B------:R-:W-:Y:S01]  /*0000*/  LDC R1, c[0x0][0x37c] ;  /* 0x0000df00ff017b82 */ /* 0x000fe20000000800 */
[----:B------:R-:W-:Y:S05]  /*0010*/  EXIT ;  /* 0x000000000000794d */ /* 0x000fea0003800000 */
.L_x_0:
[----:B------:R-:W-:-:S00]  /*0020*/  BRA `(.L_x_0) ;  /* 0xfffffffc00fc7947 */ /* 0x000fc0000383ffff */
[----:B------:R-:W-:-:S00]  /*0030*/  NOP ;  /* 0x0000000000007918 */ /* 0x000fc00000000000 */
        /* <DEDUP_REMOVED lines=12> */
.L_x_21:


//--------------------- .text._Z7jac_maxPdPfi     --------------------------
	.section	.text._Z7jac_maxPdPfi,"ax",@progbits
	.align	128
        .global         _Z7jac_maxPdPfi
        .type           _Z7jac_maxPdPfi,@function
        .size           _Z7jac_maxPdPfi,(.L_x_22 - _Z7jac_maxPdPfi)
        .other          _Z7jac_maxPdPfi,@"STO_CUDA_ENTRY STV_DEFAULT"
_Z7jac_maxPdPfi:
.text._Z7jac_maxPdPfi:
[----:B------:R-:W-:Y:S08]  /*0000*/  LDC R1, c[0x0][0x37c] ;  /* 0x0000df00ff017b82 */ /* 0x000ff00000000800 */
[----:B------:R-:W0:Y:S01]  /*0010*/  S2UR UR5, SR_CgaCtaId ;  /* 0x00000000000579c3 */ /* 0x000e220000008800 */
[----:B------:R-:W1:Y:S01]  /*0020*/  S2R R10, SR_TID.X ;  /* 0x00000000000a7919 */ /* 0x000e620000002100 */
[----:B------:R-:W2:Y:S01]  /*0030*/  LDCU UR8, c[0x0][0x360] ;  /* 0x00006c00ff0877ac */ /* 0x000ea20008000800 */
[----:B------:R-:W-:Y:S01]  /*0040*/  IMAD.MOV.U32 R5, RZ, RZ, -0x800001 ;  /* 0xff7fffffff057424 */ /* 0x000fe200078e00ff */
[----:B------:R-:W-:Y:S01]  /*0050*/  BSSY.RECONVERGENT B0, `(.L_x_1) ;  /* 0x0000022000007945 */ /* 0x000fe20003800200 */
[----:B------:R-:W3:Y:S01]  /*0060*/  S2R R3, SR_CTAID.X ;  /* 0x0000000000037919 */ /* 0x000ee20000002500 */
[----:B------:R-:W-:Y:S01]  /*0070*/  UMOV UR4, 0x400 ;  /* 0x0000040000047882 */ /* 0x000fe20000000000 */
[----:B------:R-:W4:Y:S01]  /*0080*/  LDCU.64 UR6, c[0x0][0x358] ;  /* 0x00006b00ff0677ac */ /* 0x000f220008000a00 */
[----:B--2---:R-:W-:Y:S01]  /*0090*/  IMAD.U32 R9, RZ, RZ, UR8 ;  /* 0x00000008ff097e24 */ /* 0x004fe2000f8e00ff */
[----:B0-----:R-:W-:Y:S01]  /*00a0*/  ULEA UR4, UR5, UR4, 0x18 ;  /* 0x0000000405047291 */ /* 0x001fe2000f8ec0ff */
[----:B------:R-:W0:Y:S05]  /*00b0*/  LDCU UR5, c[0x0][0x390] ;  /* 0x00007200ff0577ac */ /* 0x000e2a0008000800 */
[----:B-1----:R-:W-:Y:S01]  /*00c0*/  LEA R8, R10, UR4, 0x2 ;  /* 0x000000040a087c11 */ /* 0x002fe2000f8e10ff */
[----:B---3--:R-:W-:-:S04]  /*00d0*/  IMAD R0, R3, UR8, R10 ;  /* 0x0000000803007c24 */ /* 0x008fc8000f8e020a */
[----:B------:R1:W-:Y:S01]  /*00e0*/  STS [R8], R5 ;  /* 0x0000000508007388 */ /* 0x0003e20000000800 */
[----:B0-----:R-:W-:-:S13]  /*00f0*/  ISETP.GE.AND P0, PT, R0, UR5, PT ;  /* 0x0000000500007c0c */ /* 0x001fda000bf06270 */
[----:B-1--4-:R-:W-:Y:S05]  /*0100*/  @P0 BRA `(.L_x_2) ;  /* 0x0000000000580947 */ /* 0x012fea0003800000 */
[----:B------:R-:W0:Y:S01]  /*0110*/  LDC.64 R2, c[0x0][0x380] ;  /* 0x0000e000ff027b82 */ /* 0x000e220000000a00 */
[----:B------:R-:W1:Y:S01]  /*0120*/  LDCU UR4, c[0x0][0x370] ;  /* 0x00006e00ff0477ac */ /* 0x000e620008000800 */
[----:B------:R-:W-:Y:S01]  /*0130*/  BSSY.RECONVERGENT B1, `(.L_x_3) ;  /* 0x0000012000017945 */ /* 0x000fe20003800200 */
[----:B------:R-:W-:Y:S02]  /*0140*/  IMAD.MOV.U32 R11, RZ, RZ, -0x800001 ;  /* 0xff7fffffff0b7424 */ /* 0x000fe400078e00ff */
[----:B------:R-:W-:Y:S02]  /*0150*/  IMAD.MOV.U32 R13, RZ, RZ, R0 ;  /* 0x000000ffff0d7224 */ /* 0x000fe400078e0000 */
[----:B-1----:R-:W-:-:S07]  /*0160*/  IMAD R12, R9, UR4, RZ ;  /* 0x00000004090c7c24 */ /* 0x002fce000f8e02ff */
.L_x_4:
[----:B0-----:R-:W-:-:S06]  /*0170*/  IMAD.WIDE R4, R13, 0x8, R2 ;  /* 0x000000080d047825 */ /* 0x001fcc00078e0202 */
[----:B--2---:R-:W2:Y:S01]  /*0180*/  LDG.E.64 R4, desc[UR6][R4.64] ;  /* 0x0000000604047981 */ /* 0x004ea2000c1e1b00 */
[----:B-1----:R-:W0:Y:S01]  /*0190*/  F2F.F64.F32 R6, R11 ;  /* 0x0000000b00067310 */ /* 0x002e220000201800 */
[----:B------:R-:W-:Y:S02]  /*01a0*/  IMAD.IADD R13, R12, 0x1, R13 ;  /* 0x000000010c0d7824 */ /* 0x000fe400078e020d */
[----:B0-----:R-:W-:Y:S01]  /*01b0*/  IMAD.MOV.U32 R15, RZ, RZ, R7 ;  /* 0x000000ffff0f7224 */ /* 0x001fe200078e0007 */
[----:B--2---:R-:W-:Y:S01]  /*01c0*/  DSETP.MAX.AND P0, P1, R4, R6, PT ;  /* 0x000000060400722a */ /* 0x004fe2000390f000 */
[----:B------:R-:W-:-:S05]  /*01d0*/  IMAD.MOV.U32 R14, RZ, RZ, R5 ;  /* 0x000000ffff0e7224 */ /* 0x000fca00078e0005 */
[----:B------:R-:W-:Y:S02]  /*01e0*/  FSEL R17, R14, R15, P0 ;  /* 0x0000000f0e117208 */ /* 0x000fe40000000000 */
[----:B------:R-:W-:Y:S02]  /*01f0*/  SEL R6, R4, R6, P0 ;  /* 0x0000000604067207 */ /* 0x000fe40000000000 */
[----:B------:R-:W-:-:S04]  /*0200*/  ISETP.GE.AND P0, PT, R13, UR5, PT ;  /* 0x000000050d007c0c */ /* 0x000fc8000bf06270 */
[----:B------:R-:W-:-:S05]  /*0210*/  @P1 LOP3.LUT R17, R15, 0x80000, RZ, 0xfc, !PT ;  /* 0x000800000f111812 */ /* 0x000fca00078efcff */
[----:B------:R-:W-:-:S04]  /*0220*/  IMAD.MOV.U32 R7, RZ, RZ, R17 ;  /* 0x000000ffff077224 */ /* 0x000fc800078e0011 */
[----:B------:R1:W2:Y:S01]  /*0230*/  F2F.F32.F64 R11, R6 ;  /* 0x00000006000b7310 */ /* 0x0002a20000301000 */
[----:B------:R-:W-:Y:S05]  /*0240*/  @!P0 BRA `(.L_x_4) ;  /* 0xfffffffc00c88947 */ /* 0x000fea000383ffff */
[----:B------:R-:W-:Y:S05]  /*0250*/  BSYNC.RECONVERGENT B1 ;  /* 0x0000000000017941 */ /* 0x000fea0003800200 */
.L_x_3:
[----:B--2---:R0:W-:Y:S02]  /*0260*/  STS [R8], R11 ;  /* 0x0000000b08007388 */ /* 0x0041e40000000800 */
.L_x_2:
[----:B------:R-:W-:Y:S05]  /*0270*/  BSYNC.RECONVERGENT B0 ;  /* 0x0000000000007941 */ /* 0x000fea0003800200 */
.L_x_1:
[----:B------:R-:W-:Y:S01]  /*0280*/  BAR.SYNC.DEFER_BLOCKING 0x0 ;  /* 0x0000000000007b1d */ /* 0x000fe20000010000 */
[----:B------:R-:W-:Y:S02]  /*0290*/  ISETP.GE.U32.AND P0, PT, R9, 0x2, PT ;  /* 0x000000020900780c */ /* 0x000fe40003f06070 */
[----:B------:R-:W-:-:S11]  /*02a0*/  ISETP.NE.AND P1, PT, R10, RZ, PT ;  /* 0x000000ff0a00720c */ /* 0x000fd60003f25270 */
[----:B------:R-:W-:Y:S05]  /*02b0*/  @!P0 BRA `(.L_x_5) ;  /* 0x0000000000388947 */ /* 0x000fea0003800000 */
[----:B------:R-:W2:Y:S01]  /*02c0*/  LDCU UR4, c[0x0][0x390] ;  /* 0x00007200ff0477ac */ /* 0x000ea20008000800 */
[----:B------:R-:W-:Y:S01]  /*02d0*/  NOP ;  /* 0x0000000000007918 */ /* 0x000fe20000000000 */
.L_x_6:
[----:B-1----:R-:W-:-:S04]  /*02e0*/  SHF.R.U32.HI R7, RZ, 0x1, R9 ;  /* 0x00000001ff077819 */ /* 0x002fc80000011609 */
[----:B------:R-:W-:-:S04]  /*02f0*/  ISETP.GE.U32.AND P0, PT, R10, R7, PT ;  /* 0x000000070a00720c */ /* 0x000fc80003f06070 */
[----:B--2---:R-:W-:-:S13]  /*0300*/  ISETP.GE.OR P0, PT, R0, UR4, P0 ;  /* 0x0000000400007c0c */ /* 0x004fda0008706670 */
[----:B------:R-:W-:Y:S01]  /*0310*/  @!P0 IMAD R3, R7, 0x4, R8 ;  /* 0x0000000407038824 */ /* 0x000fe200078e0208 */
[----:B------:R-:W-:Y:S05]  /*0320*/  @!P0 LDS R2, [R8] ;  /* 0x0000000008028984 */ /* 0x000fea0000000800 */
[----:B------:R-:W1:Y:S02]  /*0330*/  @!P0 LDS R3, [R3] ;  /* 0x0000000003038984 */ /* 0x000e640000000800 */
[----:B-1----:R-:W-:-:S05]  /*0340*/  @!P0 FMNMX R5, R2, R3, !PT ;  /* 0x0000000302058209 */ /* 0x002fca0007800000 */
[----:B------:R3:W-:Y:S01]  /*0350*/  @!P0 STS [R8], R5 ;  /* 0x0000000508008388 */ /* 0x0007e20000000800 */
[----:B------:R-:W-:Y:S01]  /*0360*/  BAR.SYNC.DEFER_BLOCKING 0x0 ;  /* 0x0000000000007b1d */ /* 0x000fe20000010000 */
[----:B------:R-:W-:Y:S01]  /*0370*/  ISETP.GT.U32.AND P0, PT, R9, 0x3, PT ;  /* 0x000000030900780c */ /* 0x000fe20003f04070 */
[----:B------:R-:W-:-:S12]  /*0380*/  IMAD.MOV.U32 R9, RZ, RZ, R7 ;  /* 0x000000ffff097224 */ /* 0x000fd800078e0007 */
[----:B---3--:R-:W-:Y:S05]  /*0390*/  @P0 BRA `(.L_x_6) ;  /* 0xfffffffc00d00947 */ /* 0x008fea000383ffff */
.L_x_5:
[----:B------:R-:W-:Y:S05]  /*03a0*/  @P1 EXIT ;  /* 0x000000000000194d */ /* 0x000fea0003800000 */
[----:B------:R-:W2:Y:S02]  /*03b0*/  LDC.64 R4, c[0x0][0x388] ;  /* 0x0000e200ff047b82 */ /* 0x000ea40000000a00 */
[----:B--2---:R-:W2:Y:S06]  /*03c0*/  LDG.E R0, desc[UR6][R4.64] ;  /* 0x0000000604007981 */ /* 0x004eac000c1e1900 */
[----:B------:R-:W3:Y:S01]  /*03d0*/  S2UR UR5, SR_CgaCtaId ;  /* 0x00000000000579c3 */ /* 0x000ee20000008800 */
[----:B------:R-:W-:Y:S02]  /*03e0*/  UMOV UR4, 0x400 ;  /* 0x0000040000047882 */ /* 0x000fe40000000000 */
[----:B---3--:R-:W-:-:S09]  /*03f0*/  ULEA UR4, UR5, UR4, 0x18 ;  /* 0x0000000405047291 */ /* 0x008fd2000f8ec0ff */
[----:B------:R-:W3:Y:S02]  /*0400*/  LDS R2, [UR4] ;  /* 0x00000004ff027984 */ /* 0x000ee40008000800 */
[----:B---3--:R-:W3:Y:S08]  /*0410*/  F2F.F64.F32 R2, R2 ;  /* 0x0000000200027310 */ /* 0x008ef00000201800 */
[----:B---3--:R-:W2:Y:S02]  /*0420*/  F2F.F32.F64 R3, R2 ;  /* 0x0000000200037310 */ /* 0x008ea40000301000 */
[----:B--2---:R-:W-:-:S13]  /*0430*/  FSETP.GT.AND P0, PT, R3, R0, PT ;  /* 0x000000000300720b */ /* 0x004fda0003f04000 */
[----:B------:R-:W-:Y:S05]  /*0440*/  @!P0 EXIT ;  /* 0x000000000000894d */ /* 0x000fea0003800000 */
[----:B------:R-:W-:-:S07]  /*0450*/  IMAD.MOV.U32 R2, RZ, RZ, R0 ;  /* 0x000000ffff027224 */ /* 0x000fce00078e0000 */
.L_x_7:
[----:B------:R-:W-:Y:S05]  /*0460*/  YIELD ;  /* 0x0000000000007946 */ /* 0x000fea0003800000 */
[----:B------:R-:W2:Y:S02]  /*0470*/  ATOMG.E.CAS.STRONG.GPU PT, R2, [R4], R2, R3 ;  /* 0x00000002040273a9 */ /* 0x000ea400001ee103 */
[----:B--2---:R-:W-:-:S13]  /*0480*/  FSETP.GT.AND P0, PT, R3, R2, PT ;  /* 0x000000020300720b */ /* 0x004fda0003f04000 */
[----:B------:R-:W-:Y:S05]  /*0490*/  @P0 BRA `(.L_x_7) ;  /* 0xfffffffc00f00947 */ /* 0x000fea000383ffff */
[----:B------:R-:W-:Y:S05]  /*04a0*/  EXIT ;  /* 0x000000000000794d */ /* 0x000fea0003800000 */
.L_x_8:
        /* <DEDUP_REMOVED lines=13> */
.L_x_22:


//--------------------- .text._Z8jac_diffPdS_S_iiii --------------------------
	.section	.text._Z8jac_diffPdS_S_iiii,"ax",@progbits
	.align	128
        .global         _Z8jac_diffPdS_S_iiii
        .type           _Z8jac_diffPdS_S_iiii,@function
        .size           _Z8jac_diffPdS_S_iiii,(.L_x_23 - _Z8jac_diffPdS_S_iiii)
        .other          _Z8jac_diffPdS_S_iiii,@"STO_CUDA_ENTRY STV_DEFAULT"
_Z8jac_diffPdS_S_iiii:
.text._Z8jac_diffPdS_S_iiii:
[----:B------:R-:W-:Y:S01]  /*0000*/  LDC R1, c[0x0][0x37c] ;  /* 0x0000df00ff017b82 */ /* 0x000fe20000000800 */
[----:B------:R-:W0:Y:S07]  /*0010*/  S2R R2, SR_TID.Y ;  /* 0x0000000000027919 */ /* 0x000e2e0000002200 */
[----:B------:R-:W0:Y:S01]  /*0020*/  S2UR UR6, SR_CTAID.Y ;  /* 0x00000000000679c3 */ /* 0x000e220000002600 */
[----:B------:R-:W1:Y:S01]  /*0030*/  LDCU.64 UR4, c[0x0][0x398] ;  /* 0x00007300ff0477ac */ /* 0x000e620008000a00 */
[----:B------:R-:W2:Y:S01]  /*0040*/  S2R R0, SR_TID.X ;  /* 0x0000000000007919 */ /* 0x000ea20000002100 */
[----:B------:R-:W3:Y:S05]  /*0050*/  S2R R4, SR_TID.Z ;  /* 0x0000000000047919 */ /* 0x000eea0000002300 */
[----:B------:R-:W0:Y:S08]  /*0060*/  LDC.64 R8, c[0x0][0x3a0] ;  /* 0x0000e800ff087b82 */ /* 0x000e300000000a00 */
[----:B------:R-:W2:Y:S01]  /*0070*/  S2UR UR7, SR_CTAID.X ;  /* 0x00000000000779c3 */ /* 0x000ea20000002500 */
[----:B-1----:R-:W-:-:S07]  /*0080*/  UIADD3 UR4, UPT, UPT, UR4, -0x1, URZ ;  /* 0xffffffff04047890 */ /* 0x002fce000fffe0ff */
[----:B------:R-:W3:Y:S01]  /*0090*/  S2UR UR8, SR_CTAID.Z ;  /* 0x00000000000879c3 */ /* 0x000ee20000002700 */
[----:B0-----:R-:W-:Y:S01]  /*00a0*/  IMAD R2, R9, UR6, R2 ;  /* 0x0000000609027c24 */ /* 0x001fe2000f8e0202 */
[----:B------:R-:W-:-:S04]  /*00b0*/  UIADD3 UR6, UPT, UPT, UR5, -0x1, URZ ;  /* 0xffffffff05067890 */ /* 0x000fc8000fffe0ff */
[----:B------:R-:W-:Y:S01]  /*00c0*/  IADD3 R7, PT, PT, R2, 0x1, RZ ;  /* 0x0000000102077810 */ /* 0x000fe20007ffe0ff */
[----:B--2---:R-:W-:-:S03]  /*00d0*/  IMAD R0, R9, UR7, R0 ;  /* 0x0000000709007c24 */ /* 0x004fc6000f8e0200 */
[----:B------:R-:W-:Y:S02]  /*00e0*/  ISETP.GE.AND P0, PT, R7, UR6, PT ;  /* 0x0000000607007c0c */ /* 0x000fe4000bf06270 */
[----:B------:R-:W-:Y:S01]  /*00f0*/  IADD3 R0, PT, PT, R0, 0x1, RZ ;  /* 0x0000000100007810 */ /* 0x000fe20007ffe0ff */
[----:B---3--:R-:W-:Y:S01]  /*0100*/  IMAD R2, R9, UR8, R4 ;  /* 0x0000000809027c24 */ /* 0x008fe2000f8e0204 */
[----:B------:R-:W-:Y:S02]  /*0110*/  IADD3 R4, PT, PT, R8, -0x1, RZ ;  /* 0xffffffff08047810 */ /* 0x000fe40007ffe0ff */
[----:B------:R-:W-:Y:S02]  /*0120*/  ISETP.GE.OR P0, PT, R0, UR4, P0 ;  /* 0x0000000400007c0c */ /* 0x000fe40008706670 */
[----:B------:R-:W-:-:S04]  /*0130*/  IADD3 R9, PT, PT, R2, 0x1, RZ ;  /* 0x0000000102097810 */ /* 0x000fc80007ffe0ff */
[----:B------:R-:W-:-:S13]  /*0140*/  ISETP.GE.OR P0, PT, R9, R4, P0 ;  /* 0x000000040900720c */ /* 0x000fda0000706670 */
[----:B------:R-:W-:Y:S05]  /*0150*/  @P0 EXIT ;  /* 0x000000000000094d */ /* 0x000fea0003800000 */
[----:B------:R-:W0:Y:S01]  /*0160*/  LDC.64 R2, c[0x0][0x388] ;  /* 0x0000e200ff027b82 */ /* 0x000e220000000a00 */
[----:B------:R-:W1:Y:S01]  /*0170*/  LDCU.64 UR6, c[0x0][0x358] ;  /* 0x00006b00ff0677ac */ /* 0x000e620008000a00 */
[----:B------:R-:W-:-:S04]  /*0180*/  IMAD R0, R0, UR5, R7 ;  /* 0x0000000500007c24 */ /* 0x000fc8000f8e0207 */
[----:B------:R-:W-:Y:S02]  /*0190*/  IMAD R13, R0, R8, R9 ;  /* 0x00000008000d7224 */ /* 0x000fe400078e0209 */
[----:B------:R-:W2:Y:S08]  /*01a0*/  LDC.64 R4, c[0x0][0x390] ;  /* 0x0000e400ff047b82 */ /* 0x000eb00000000a00 */
[----:B------:R-:W3:Y:S01]  /*01b0*/  LDC.64 R8, c[0x0][0x380] ;  /* 0x0000e000ff087b82 */ /* 0x000ee20000000a00 */
[----:B0-----:R-:W-:-:S06]  /*01c0*/  IMAD.WIDE R2, R13, 0x8, R2 ;  /* 0x000000080d027825 */ /* 0x001fcc00078e0202 */
[----:B-1----:R-:W4:Y:S01]  /*01d0*/  LDG.E.64 R2, desc[UR6][R2.64] ;  /* 0x0000000602027981 */ /* 0x002f22000c1e1b00 */
[----:B--2---:R-:W-:-:S06]  /*01e0*/  IMAD.WIDE R4, R13, 0x8, R4 ;  /* 0x000000080d047825 */ /* 0x004fcc00078e0204 */
[----:B------:R-:W4:Y:S02]  /*01f0*/  LDG.E.64 R4, desc[UR6][R4.64] ;  /* 0x0000000604047981 */ /* 0x000f24000c1e1b00 */
[----:B----4-:R-:W-:-:S08]  /*0200*/  DADD R6, R2, -R4 ;  /* 0x0000000002067229 */ /* 0x010fd00000000804 */
[----:B------:R-:W-:Y:S01]  /*0210*/  DADD R10, -RZ, |R6| ;  /* 0x00000000ff0a7229 */ /* 0x000fe20000000506 */
[----:B---3--:R-:W-:-:S06]  /*0220*/  IMAD.WIDE R6, R13, 0x8, R8 ;  /* 0x000000080d067825 */ /* 0x008fcc00078e0208 */
[----:B------:R-:W-:Y:S01]  /*0230*/  STG.E.64 desc[UR6][R6.64], R10 ;  /* 0x0000000a06007986 */ /* 0x000fe2000c101b06 */
[----:B------:R-:W-:Y:S05]  /*0240*/  EXIT ;  /* 0x000000000000794d */ /* 0x000fea0003800000 */
.L_x_9:
        /* <DEDUP_REMOVED lines=11> */
.L_x_23:


//--------------------- .text._Z4fillPddiiii      --------------------------
	.section	.text._Z4fillPddiiii,"ax",@progbits
	.align	128
        .global         _Z4fillPddiiii
        .type           _Z4fillPddiiii,@function
        .size           _Z4fillPddiiii,(.L_x_24 - _Z4fillPddiiii)
        .other          _Z4fillPddiiii,@"STO_CUDA_ENTRY STV_DEFAULT"
_Z4fillPddiiii:
.text._Z4fillPddiiii:
[----:B------:R-:W-:Y:S01]  /*0000*/  LDC R1, c[0x0][0x37c] ;  /* 0x0000df00ff017b82 */ /* 0x000fe20000000800 */
[----:B------:R-:W0:Y:S07]  /*0010*/  S2R R0, SR_TID.X ;  /* 0x0000000000007919 */ /* 0x000e2e0000002100 */
[----:B------:R-:W0:Y:S01]  /*0020*/  S2UR UR6, SR_CTAID.X ;  /* 0x00000000000679c3 */ /* 0x000e220000002500 */
[----:B------:R-:W1:Y:S01]  /*0030*/  LDCU UR9, c[0x0][0x394] ;  /* 0x00007280ff0977ac */ /* 0x000e620008000800 */
[----:B------:R-:W2:Y:S01]  /*0040*/  S2R R6, SR_TID.Y ;  /* 0x0000000000067919 */ /* 0x000ea20000002200 */
[----:B------:R-:W3:Y:S01]  /*0050*/  LDCU.64 UR4, c[0x0][0x358] ;  /* 0x00006b00ff0477ac */ /* 0x000ee20008000a00 */
[----:B------:R-:W4:Y:S04]  /*0060*/  S2R R8, SR_TID.Z ;  /* 0x0000000000087919 */ /* 0x000f280000002300 */
[----:B------:R-:W0:Y:S08]  /*0070*/  LDC.64 R10, c[0x0][0x398] ;  /* 0x0000e600ff0a7b82 */ /* 0x000e300000000a00 */
[----:B------:R-:W2:Y:S08]  /*0080*/  S2UR UR7, SR_CTAID.Y ;  /* 0x00000000000779c3 */ /* 0x000eb00000002600 */
[----:B------:R-:W4:Y:S08]  /*0090*/  S2UR UR8, SR_CTAID.Z ;  /* 0x00000000000879c3 */ /* 0x000f300000002700 */
[----:B------:R-:W5:Y:S01]  /*00a0*/  LDC.64 R2, c[0x0][0x380] ;  /* 0x0000e000ff027b82 */ /* 0x000f620000000a00 */
[----:B0-----:R-:W-:-:S07]  /*00b0*/  IMAD R0, R11, UR6, R0 ;  /* 0x000000060b007c24 */ /* 0x001fce000f8e0200 */
[----:B------:R-:W3:Y:S01]  /*00c0*/  LDC.64 R4, c[0x0][0x388] ;  /* 0x0000e200ff047b82 */ /* 0x000ee20000000a00 */
[----:B--2---:R-:W-:-:S04]  /*00d0*/  IMAD R7, R11, UR7, R6 ;  /* 0x000000070b077c24 */ /* 0x004fc8000f8e0206 */
[----:B-1----:R-:W-:Y:S02]  /*00e0*/  IMAD R0, R0, UR9, R7 ;  /* 0x0000000900007c24 */ /* 0x002fe4000f8e0207 */
[----:B----4-:R-:W-:-:S04]  /*00f0*/  IMAD R9, R11, UR8, R8 ;  /* 0x000000080b097c24 */ /* 0x010fc8000f8e0208 */
[----:B------:R-:W-:-:S04]  /*0100*/  IMAD R9, R0, R10, R9 ;  /* 0x0000000a00097224 */ /* 0x000fc800078e0209 */
[----:B-----5:R-:W-:-:S05]  /*0110*/  IMAD.WIDE R2, R9, 0x8, R2 ;  /* 0x0000000809027825 */ /* 0x020fca00078e0202 */
[----:B---3--:R-:W-:Y:S01]  /*0120*/  STG.E.64 desc[UR4][R2.64], R4 ;  /* 0x0000000402007986 */ /* 0x008fe2000c101b04 */
[----:B------:R-:W-:Y:S05]  /*0130*/  EXIT ;  /* 0x000000000000794d */ /* 0x000fea0003800000 */
.L_x_10:
        /* <DEDUP_REMOVED lines=12> */
.L_x_24:


//--------------------- .text._Z15no_bound_memcpyPdS_iiiid --------------------------
	.section	.text._Z15no_bound_memcpyPdS_iiiid,"ax",@progbits
	.align	128
        .global         _Z15no_bound_memcpyPdS_iiiid
        .type           _Z15no_bound_memcpyPdS_iiiid,@function
        .size           _Z15no_bound_memcpyPdS_iiiid,(.L_x_25 - _Z15no_bound_memcpyPdS_iiiid)
        .other          _Z15no_bound_memcpyPdS_iiiid,@"STO_CUDA_ENTRY STV_DEFAULT"
_Z15no_bound_memcpyPdS_iiiid:
.text._Z15no_bound_memcpyPdS_iiiid:
[----:B------:R-:W-:Y:S01]  /*0000*/  LDC R1, c[0x0][0x37c] ;  /* 0x0000df00ff017b82 */ /* 0x000fe20000000800 */
[----:B------:R-:W0:Y:S07]  /*0010*/  S2R R0, SR_TID.Y ;  /* 0x0000000000007919 */ /* 0x000e2e0000002200 */
[----:B------:R-:W0:Y:S01]  /*0020*/  S2UR UR5, SR_CTAID.Y ;  /* 0x00000000000579c3 */ /* 0x000e220000002600 */
[----:B------:R-:W1:Y:S01]  /*0030*/  S2R R6, SR_TID.X ;  /* 0x0000000000067919 */ /* 0x000e620000002100 */
[----:B------:R-:W2:Y:S06]  /*0040*/  S2R R10, SR_TID.Z ;  /* 0x00000000000a7919 */ /* 0x000eac0000002300 */
[----:B------:R-:W0:Y:S08]  /*0050*/  LDC.64 R2, c[0x0][0x398] ;  /* 0x0000e600ff027b82 */ /* 0x000e300000000a00 */
[----:B------:R-:W3:Y:S08]  /*0060*/  LDC.64 R4, c[0x0][0x390] ;  /* 0x0000e400ff047b82 */ /* 0x000ef00000000a00 */
[----:B------:R-:W1:Y:S08]  /*0070*/  S2UR UR4, SR_CTAID.X ;  /* 0x00000000000479c3 */ /* 0x000e700000002500 */
[----:B------:R-:W2:Y:S01]  /*0080*/  S2UR UR6, SR_CTAID.Z ;  /* 0x00000000000679c3 */ /* 0x000ea20000002700 */
[----:B0-----:R-:W-:-:S05]  /*0090*/  IMAD R0, R3, UR5, R0 ;  /* 0x0000000503007c24 */ /* 0x001fca000f8e0200 */
[----:B------:R-:W-:Y:S02]  /*00a0*/  IADD3 R8, PT, PT, R0, 0x1, RZ ;  /* 0x0000000100087810 */ /* 0x000fe40007ffe0ff */
[----:B---3--:R-:W-:-:S04]  /*00b0*/  IADD3 R7, PT, PT, R5, -0x1, RZ ;  /* 0xffffffff05077810 */ /* 0x008fc80007ffe0ff */
[----:B------:R-:W-:Y:S02]  /*00c0*/  ISETP.GE.AND P0, PT, R8, R7, PT ;  /* 0x000000070800720c */ /* 0x000fe40003f06270 */
[----:B------:R-:W-:Y:S01]  /*00d0*/  IADD3 R7, PT, PT, R4, -0x1, RZ ;  /* 0xffffffff04077810 */ /* 0x000fe20007ffe0ff */
[----:B-1----:R-:W-:Y:S01]  /*00e0*/  IMAD R0, R3, UR4, R6 ;  /* 0x0000000403007c24 */ /* 0x002fe2000f8e0206 */
[----:B------:R-:W-:-:S04]  /*00f0*/  IADD3 R4, PT, PT, R2, -0x1, RZ ;  /* 0xffffffff02047810 */ /* 0x000fc80007ffe0ff */
[----:B------:R-:W-:Y:S01]  /*0100*/  IADD3 R0, PT, PT, R0, 0x1, RZ ;  /* 0x0000000100007810 */ /* 0x000fe20007ffe0ff */
[----:B--2---:R-:W-:-:S03]  /*0110*/  IMAD R3, R3, UR6, R10 ;  /* 0x0000000603037c24 */ /* 0x004fc6000f8e020a */
[----:B------:R-:W-:Y:S02]  /*0120*/  ISETP.GE.OR P0, PT, R0, R7, P0 ;  /* 0x000000070000720c */ /* 0x000fe40000706670 */
[----:B------:R-:W-:-:S04]  /*0130*/  IADD3 R3, PT, PT, R3, 0x1, RZ ;  /* 0x0000000103037810 */ /* 0x000fc80007ffe0ff */
[----:B------:R-:W-:-:S13]  /*0140*/  ISETP.GE.OR P0, PT, R3, R4, P0 ;  /* 0x000000040300720c */ /* 0x000fda0000706670 */
[----:B------:R-:W-:Y:S05]  /*0150*/  @P0 EXIT ;  /* 0x000000000000094d */ /* 0x000fea0003800000 */
[----:B------:R-:W0:Y:S01]  /*0160*/  LDC.64 R6, c[0x0][0x388] ;  /* 0x0000e200ff067b82 */ /* 0x000e220000000a00 */
[----:B------:R-:W1:Y:S01]  /*0170*/  LDCU.64 UR4, c[0x0][0x358] ;  /* 0x00006b00ff0477ac */ /* 0x000e620008000a00 */
[----:B------:R-:W-:-:S04]  /*0180*/  IMAD R0, R0, R5, R8 ;  /* 0x0000000500007224 */ /* 0x000fc800078e0208 */
[----:B------:R-:W-:Y:S02]  /*0190*/  IMAD R9, R0, R2, R3 ;  /* 0x0000000200097224 */ /* 0x000fe400078e0203 */
[----:B------:R-:W2:Y:S02]  /*01a0*/  LDC.64 R4, c[0x0][0x380] ;  /* 0x0000e000ff047b82 */ /* 0x000ea40000000a00 */
[----:B0-----:R-:W-:-:S06]  /*01b0*/  IMAD.WIDE R2, R9, 0x8, R6 ;  /* 0x0000000809027825 */ /* 0x001fcc00078e0206 */
[----:B-1----:R-:W3:Y:S01]  /*01c0*/  LDG.E.64 R2, desc[UR4][R2.64] ;  /* 0x0000000402027981 */ /* 0x002ee2000c1e1b00 */
[----:B--2---:R-:W-:-:S05]  /*01d0*/  IMAD.WIDE R4, R9, 0x8, R4 ;  /* 0x0000000809047825 */ /* 0x004fca00078e0204 */
[----:B---3--:R-:W-:Y:S01]  /*01e0*/  STG.E.64 desc[UR4][R4.64], R2 ;  /* 0x0000000204007986 */ /* 0x008fe2000c101b04 */
[----:B------:R-:W-:Y:S05]  /*01f0*/  EXIT ;  /* 0x000000000000794d */ /* 0x000fea0003800000 */
.L_x_11:
        /* <DEDUP_REMOVED lines=16> */
.L_x_25:


//--------------------- .text._Z8jac_compPdS_iiii --------------------------
	.section	.text._Z8jac_compPdS_iiii,"ax",@progbits
	.align	128
        .global         _Z8jac_compPdS_iiii
        .type           _Z8jac_compPdS_iiii,@function
        .size           _Z8jac_compPdS_iiii,(.L_x_20 - _Z8jac_compPdS_iiii)
        .other          _Z8jac_compPdS_iiii,@"STO_CUDA_ENTRY STV_DEFAULT"
_Z8jac_compPdS_iiii:
.text._Z8jac_compPdS_iiii:
        /* <DEDUP_REMOVED lines=9> */
[----:B0-----:R-:W-:-:S02]  /*0090*/  IMAD R4, R9, UR5, R4 ;  /* 0x0000000509047c24 */ /* 0x001fc4000f8e0204 */
[----:B------:R-:W-:Y:S02]  /*00a0*/  VIADD R11, R8, 0xffffffff ;  /* 0xffffffff080b7836 */ /* 0x000fe40000000000 */
[----:B------:R-:W-:Y:S02]  /*00b0*/  VIADD R5, R4, 0x1 ;  /* 0x0000000104057836 */ /* 0x000fe40000000000 */
[----:B---3--:R-:W-:Y:S02]  /*00c0*/  VIADD R6, R3, 0xffffffff ;  /* 0xffffffff03067836 */ /* 0x008fe40000000000 */
[----:B------:R-:W-:-:S03]  /*00d0*/  VIADD R7, R2, 0xffffffff ;  /* 0xffffffff02077836 */ /* 0x000fc60000000000 */
[----:B------:R-:W-:Y:S01]  /*00e0*/  ISETP.GE.AND P0, PT, R5, R6, PT ;  /* 0x000000060500720c */ /* 0x000fe20003f06270 */
[----:B-1----:R-:W-:-:S04]  /*00f0*/  IMAD R0, R9, UR4, R0 ;  /* 0x0000000409007c24 */ /* 0x002fc8000f8e0200 */
[----:B------:R-:W-:Y:S02]  /*0100*/  VIADD R2, R0, 0x1 ;  /* 0x0000000100027836 */ /* 0x000fe40000000000 */
[----:B--2---:R-:W-:-:S03]  /*0110*/  IMAD R9, R9, UR6, R10 ;  /* 0x0000000609097c24 */ /* 0x004fc6000f8e020a */
[----:B------:R-:W-:Y:S01]  /*0120*/  ISETP.GE.OR P0, PT, R2, R7, P0 ;  /* 0x000000070200720c */ /* 0x000fe20000706670 */
[----:B------:R-:W-:-:S05]  /*0130*/  VIADD R6, R9, 0x1 ;  /* 0x0000000109067836 */ /* 0x000fca0000000000 */
[----:B------:R-:W-:-:S13]  /*0140*/  ISETP.GE.OR P0, PT, R6, R11, P0 ;  /* 0x0000000b0600720c */ /* 0x000fda0000706670 */
[----:B------:R-:W-:Y:S05]  /*0150*/  @P0 EXIT ;  /* 0x000000000000094d */ /* 0x000fea0003800000 */
[-C--:B------:R-:W-:Y:S01]  /*0160*/  IMAD R0, R0, R3.reuse, RZ ;  /* 0x0000000300007224 */ /* 0x080fe200078e02ff */
[----:B------:R-:W0:Y:S01]  /*0170*/  LDCU.64 UR6, c[0x0][0x380] ;  /* 0x00007000ff0677ac */ /* 0x000e220008000a00 */
[----:B------:R-:W-:Y:S02]  /*0180*/  SHF.R.S32.HI R13, RZ, 0x1f, R9 ;  /* 0x0000001fff0d7819 */ /* 0x000fe40000011409 */
[--C-:B------:R-:W-:Y:S01]  /*0190*/  IMAD R6, R3, 0x2, R0.reuse ;  /* 0x0000000203067824 */ /* 0x100fe200078e0200 */
[----:B------:R-:W1:Y:S01]  /*01a0*/  LDCU.64 UR4, c[0x0][0x358] ;  /* 0x00006b00ff0477ac */ /* 0x000e620008000a00 */
[C---:B------:R-:W-:Y:S02]  /*01b0*/  IMAD.IADD R7, R5.reuse, 0x1, R0 ;  /* 0x0000000105077824 */ /* 0x040fe400078e0200 */
[--C-:B------:R-:W-:Y:S01]  /*01c0*/  IMAD.IADD R5, R5, 0x1, R6.reuse ;  /* 0x0000000105057824 */ /* 0x100fe200078e0206 */
[----:B------:R-:W-:Y:S01]  /*01d0*/  IADD3 R3, PT, PT, R4, -R3, R6 ;  /* 0x8000000304037210 */ /* 0x000fe20007ffe006 */
[----:B------:R-:W-:-:S02]  /*01e0*/  IMAD R2, R7, R8, RZ ;  /* 0x0000000807027224 */ /* 0x000fc400078e02ff */
[-C--:B------:R-:W-:Y:S02]  /*01f0*/  IMAD R4, R5, R8.reuse, RZ ;  /* 0x0000000805047224 */ /* 0x080fe400078e02ff */
[----:B------:R-:W-:Y:S01]  /*0200*/  IMAD R0, R3, R8, RZ ;  /* 0x0000000803007224 */ /* 0x000fe200078e02ff */
[----:B------:R-:W-:Y:S01]  /*0210*/  IADD3 R10, P0, PT, R9, R2, RZ ;  /* 0x00000002090a7210 */ /* 0x000fe20007f1e0ff */
[----:B------:R-:W-:Y:S01]  /*0220*/  VIADD R5, R3, 0x2 ;  /* 0x0000000203057836 */ /* 0x000fe20000000000 */
[----:B------:R-:W-:Y:S02]  /*0230*/  IADD3 R7, P1, PT, R9, R4, RZ ;  /* 0x0000000409077210 */ /* 0x000fe40007f3e0ff */
[-C--:B------:R-:W-:Y:S01]  /*0240*/  LEA.HI.X.SX32 R11, R2, R13.reuse, 0x1, P0 ;  /* 0x0000000d020b7211 */ /* 0x080fe200000f0eff */
[----:B------:R-:W-:Y:S01]  /*0250*/  IMAD R12, R5, R8, RZ ;  /* 0x00000008050c7224 */ /* 0x000fe200078e02ff */
[----:B0-----:R-:W-:Y:S02]  /*0260*/  LEA R2, P0, R10, UR6, 0x3 ;  /* 0x000000060a027c11 */ /* 0x001fe4000f8018ff */
[----:B------:R-:W-:-:S02]  /*0270*/  LEA.HI.X.SX32 R4, R4, R13, 0x1, P1 ;  /* 0x0000000d04047211 */ /* 0x000fc400008f0eff */
[----:B------:R-:W-:Y:S02]  /*0280*/  LEA R6, P1, R7, UR6, 0x3 ;  /* 0x0000000607067c11 */ /* 0x000fe4000f8218ff */
[----:B------:R-:W-:Y:S02]  /*0290*/  LEA.HI.X R3, R10, UR7, R11, 0x3, P0 ;  /* 0x000000070a037c11 */ /* 0x000fe400080f1c0b */
[----:B------:R-:W-:Y:S01]  /*02a0*/  IADD3 R15, P0, PT, R9, R0, RZ ;  /* 0x00000000090f7210 */ /* 0x000fe20007f1e0ff */
[----:B------:R-:W0:Y:S01]  /*02b0*/  LDC.64 R10, c[0x0][0x380] ;  /* 0x0000e000ff0a7b82 */ /* 0x000e220000000a00 */
[----:B------:R-:W-:Y:S02]  /*02c0*/  LEA.HI.X R7, R7, UR7, R4, 0x3, P1 ;  /* 0x0000000707077c11 */ /* 0x000fe400088f1c04 */
[----:B------:R-:W-:Y:S01]  /*02d0*/  LEA.HI.X.SX32 R16, R0, R13, 0x1, P0 ;  /* 0x0000000d00107211 */ /* 0x000fe200000f0eff */
[----:B-1----:R-:W2:Y:S01]  /*02e0*/  LDG.E.64 R2, desc[UR4][R2.64+0x8] ;  /* 0x0000080402027981 */ /* 0x002ea2000c1e1b00 */
[----:B------:R-:W-:-:S02]  /*02f0*/  LEA R4, P0, R15, UR6, 0x3 ;  /* 0x000000060f047c11 */ /* 0x000fc4000f8018ff */
[----:B------:R-:W-:Y:S01]  /*0300*/  IADD3 R14, P1, PT, R9, R12, RZ ;  /* 0x0000000c090e7210 */ /* 0x000fe20007f3e0ff */
[----:B------:R-:W2:Y:S01]  /*0310*/  LDG.E.64 R6, desc[UR4][R6.64+0x8] ;  /* 0x0000080406067981 */ /* 0x000ea2000c1e1b00 */
[----:B------:R-:W-:Y:S02]  /*0320*/  LEA.HI.X R5, R15, UR7, R16, 0x3, P0 ;  /* 0x000000070f057c11 */ /* 0x000fe400080f1c10 */
[----:B------:R-:W-:Y:S02]  /*0330*/  LEA.HI.X.SX32 R13, R12, R13, 0x1, P1 ;  /* 0x0000000d0c0d7211 */ /* 0x000fe400008f0eff */
[C---:B------:R-:W-:Y:S02]  /*0340*/  LEA R12, P0, R14.reuse, UR6, 0x3 ;  /* 0x000000060e0c7c11 */ /* 0x040fe4000f8018ff */
[----:B------:R-:W3:Y:S02]  /*0350*/  LDG.E.64 R4, desc[UR4][R4.64+0x8] ;  /* 0x0000080404047981 */ /* 0x000ee4000c1e1b00 */
[----:B------:R-:W-:-:S02]  /*0360*/  LEA.HI.X R13, R14, UR7, R13, 0x3, P0 ;  /* 0x000000070e0d7c11 */ /* 0x000fc400080f1c0d */
[----:B------:R-:W-:-:S04]  /*0370*/  IADD3 R0, PT, PT, R9, R8, R0 ;  /* 0x0000000809007210 */ /* 0x000fc80007ffe000 */
[----:B------:R-:W4:Y:S01]  /*0380*/  LDG.E.64 R12, desc[UR4][R12.64+0x8] ;  /* 0x000008040c0c7981 */ /* 0x000f22000c1e1b00 */
[----:B0-----:R-:W-:-:S05]  /*0390*/  IMAD.WIDE R16, R0, 0x8, R10 ;  /* 0x0000000800107825 */ /* 0x001fca00078e020a */
[----:B------:R-:W5:Y:S04]  /*03a0*/  LDG.E.64 R10, desc[UR4][R16.64] ;  /* 0x00000004100a7981 */ /* 0x000f68000c1e1b00 */
[----:B------:R-:W5:Y:S01]  /*03b0*/  LDG.E.64 R8, desc[UR4][R16.64+0x10] ;  /* 0x0000100410087981 */ /* 0x000f62000c1e1b00 */
[----:B------:R-:W0:Y:S01]  /*03c0*/  MUFU.RCP64H R19, 6 ;  /* 0x4018000000137908 */ /* 0x000e220000001800 */
[----:B------:R-:W-:Y:S02]  /*03d0*/  IMAD.MOV.U32 R14, RZ, RZ, 0x0 ;  /* 0x00000000ff0e7424 */ /* 0x000fe400078e00ff */
[----:B------:R-:W-:Y:S02]  /*03e0*/  IMAD.MOV.U32 R15, RZ, RZ, 0x40180000 ;  /* 0x40180000ff0f7424 */ /* 0x000fe400078e00ff */
[----:B------:R-:W-:-:S06]  /*03f0*/  IMAD.MOV.U32 R18, RZ, RZ, 0x1 ;  /* 0x00000001ff127424 */ /* 0x000fcc00078e00ff */
[----:B0-----:R-:W-:-:S08]  /*0400*/  DFMA R20, R18, -R14, 1 ;  /* 0x3ff000001214742b */ /* 0x001fd0000000080e */
[----:B------:R-:W-:-:S08]  /*0410*/  DFMA R20, R20, R20, R20 ;  /* 0x000000141414722b */ /* 0x000fd00000000014 */
[----:B------:R-:W-:-:S08]  /*0420*/  DFMA R20, R18, R20, R18 ;  /* 0x000000141214722b */ /* 0x000fd00000000012 */
[----:B------:R-:W-:-:S08]  /*0430*/  DFMA R14, R20, -R14, 1 ;  /* 0x3ff00000140e742b */ /* 0x000fd0000000080e */
[----:B------:R-:W-:Y:S01]  /*0440*/  DFMA R14, R20, R14, R20 ;  /* 0x0000000e140e722b */ /* 0x000fe20000000014 */
[----:B------:R-:W-:Y:S01]  /*0450*/  BSSY.RECONVERGENT B0, `(.L_x_12) ;  /* 0x000000f000007945 */ /* 0x000fe20003800200 */
[----:B--2---:R-:W-:-:S08]  /*0460*/  DADD R2, R2, R6 ;  /* 0x0000000002027229 */ /* 0x004fd00000000006 */
[----:B---3--:R-:W-:-:S08]  /*0470*/  DADD R2, R2, R4 ;  /* 0x0000000002027229 */ /* 0x008fd00000000004 */
[----:B----4-:R-:W-:-:S08]  /*0480*/  DADD R2, R2, R12 ;  /* 0x0000000002027229 */ /* 0x010fd0000000000c */
[----:B-----5:R-:W-:-:S08]  /*0490*/  DADD R2, R2, R10 ;  /* 0x0000000002027229 */ /* 0x020fd0000000000a */
[----:B------:R-:W-:-:S08]  /*04a0*/  DADD R8, R2, R8 ;  /* 0x0000000002087229 */ /* 0x000fd00000000008 */
[----:B------:R-:W-:-:S08]  /*04b0*/  DMUL R2, R8, R14 ;  /* 0x0000000e08027228 */ /* 0x000fd00000000000 */
[----:B------:R-:W-:-:S08]  /*04c0*/  DFMA R4, R2, -6, R8 ;  /* 0xc01800000204782b */ /* 0x000fd00000000008 */
[----:B------:R-:W-:Y:S01]  /*04d0*/  DFMA R2, R14, R4, R2 ;  /* 0x000000040e02722b */ /* 0x000fe20000000002 */
[----:B------:R-:W-:-:S09]  /*04e0*/  FSETP.GEU.AND P1, PT, |R9|, 6.5827683646048100446e-37, PT ;  /* 0x036000000900780b */ /* 0x000fd20003f2e200 */
[----:B------:R-:W-:-:S05]  /*04f0*/  FFMA R4, RZ, 2.375, R3 ;  /* 0x40180000ff047823 */ /* 0x000fca0000000003 */
[----:B------:R-:W-:-:S13]  /*0500*/  FSETP.GT.AND P0, PT, |R4|, 1.469367938527859385e-39, PT ;  /* 0x001000000400780b */ /* 0x000fda0003f04200 */
[----:B------:R-:W-:Y:S05]  /*0510*/  @P0 BRA P1, `(.L_x_13) ;  /* 0x0000000000080947 */ /* 0x000fea0000800000 */
[----:B------:R-:W-:-:S07]  /*0520*/  MOV R6, 0x540 ;  /* 0x0000054000067802 */ /* 0x000fce0000000f00 */
[----:B------:R-:W-:Y:S05]  /*0530*/  CALL.REL.NOINC `($__internal_0_$__cuda_sm20_div_rn_f64_full) ;  /* 0x0000000000147944 */ /* 0x000fea0003c00000 */
.L_x_13:
[----:B------:R-:W-:Y:S05]  /*0540*/  BSYNC.RECONVERGENT B0 ;  /* 0x0000000000007941 */ /* 0x000fea0003800200 */
.L_x_12:
[----:B------:R-:W0:Y:S02]  /*0550*/  LDC.64 R4, c[0x0][0x388] ;  /* 0x0000e200ff047b82 */ /* 0x000e240000000a00 */
[----:B0-----:R-:W-:-:S05]  /*0560*/  IMAD.WIDE R4, R0, 0x8, R4 ;  /* 0x0000000800047825 */ /* 0x001fca00078e0204 */
[----:B------:R-:W-:Y:S01]  /*0570*/  STG.E.64 desc[UR4][R4.64+0x8], R2 ;  /* 0x0000080204007986 */ /* 0x000fe2000c101b04 */
[----:B------:R-:W-:Y:S05]  /*0580*/  EXIT ;  /* 0x000000000000794d */ /* 0x000fea0003800000 */
        .weak           $__internal_0_$__cuda_sm20_div_rn_f64_full
        .type           $__internal_0_$__cuda_sm20_div_rn_f64_full,@function
        .size           $__internal_0_$__cuda_sm20_div_rn_f64_full,(.L_x_20 - $__internal_0_$__cuda_sm20_div_rn_f64_full)
$__internal_0_$__cuda_sm20_div_rn_f64_full:
[----:B------:R-:W-:Y:S01]  /*0590*/  IMAD.MOV.U32 R3, RZ, RZ, 0x3ff80000 ;  /* 0x3ff80000ff037424 */ /* 0x000fe200078e00ff */
[----:B------:R-:W-:Y:S01]  /*05a0*/  BSSY.RECONVERGENT B1, `(.L_x_14) ;  /* 0x000004c000017945 */ /* 0x000fe20003800200 */
[----:B------:R-:W-:Y:S02]  /*05b0*/  IMAD.MOV.U32 R2, RZ, RZ, 0x0 ;  /* 0x00000000ff027424 */ /* 0x000fe400078e00ff */
[----:B------:R-:W0:Y:S01]  /*05c0*/  MUFU.RCP64H R11, R3 ;  /* 0x00000003000b7308 */ /* 0x000e220000001800 */
[----:B------:R-:W-:Y:S02]  /*05d0*/  IMAD.MOV.U32 R10, RZ, RZ, 0x1 ;  /* 0x00000001ff0a7424 */ /* 0x000fe400078e00ff */
[----:B------:R-:W-:Y:S02]  /*05e0*/  IMAD.MOV.U32 R5, RZ, RZ, R9 ;  /* 0x000000ffff057224 */ /* 0x000fe400078e0009 */
[----:B------:R-:W-:Y:S02]  /*05f0*/  IMAD.MOV.U32 R4, RZ, RZ, R8 ;  /* 0x000000ffff047224 */ /* 0x000fe400078e0008 */
[----:B------:R-:W-:Y:S01]  /*0600*/  IMAD.MOV.U32 R8, RZ, RZ, 0x1ca00000 ;  /* 0x1ca00000ff087424 */ /* 0x000fe200078e00ff */
[C---:B------:R-:W-:Y:S01]  /*0610*/  FSETP.GEU.AND P1, PT, |R5|.reuse, 1.469367938527859385e-39, PT ;  /* 0x001000000500780b */ /* 0x040fe20003f2e200 */
[----:B------:R-:W-:Y:S01]  /*0620*/  IMAD.MOV.U32 R19, RZ, RZ, 0x40100000 ;  /* 0x40100000ff137424 */ /* 0x000fe200078e00ff */
[----:B------:R-:W-:-:S03]  /*0630*/  LOP3.LUT R7, R5, 0x7ff00000, RZ, 0xc0, !PT ;  /* 0x7ff0000005077812 */ /* 0x000fc600078ec0ff */
[----:B------:R-:W-:Y:S01]  /*0640*/  VIADD R20, R19, 0xffffffff ;  /* 0xffffffff13147836 */ /* 0x000fe20000000000 */
[----:B------:R-:W-:Y:S01]  /*0650*/  ISETP.GE.U32.AND P0, PT, R7, 0x40100000, PT ;  /* 0x401000000700780c */ /* 0x000fe20003f06070 */
[----:B------:R-:W-:Y:S01]  /*0660*/  IMAD.MOV.U32 R18, RZ, RZ, R7 ;  /* 0x000000ffff127224 */ /* 0x000fe200078e0007 */
[----:B0-----:R-:W-:-:S08]  /*0670*/  DFMA R12, R10, -R2, 1 ;  /* 0x3ff000000a0c742b */ /* 0x001fd00000000802 */
[----:B------:R-:W-:-:S08]  /*0680*/  DFMA R12, R12, R12, R12 ;  /* 0x0000000c0c0c722b */ /* 0x000fd0000000000c */
[----:B------:R-:W-:Y:S01]  /*0690*/  DFMA R14, R10, R12, R10 ;  /* 0x0000000c0a0e722b */ /* 0x000fe2000000000a */
[----:B------:R-:W-:Y:S01]  /*06a0*/  SEL R13, R8, 0x63400000, !P0 ;  /* 0x63400000080d7807 */ /* 0x000fe20004000000 */
[----:B------:R-:W-:-:S03]  /*06b0*/  IMAD.MOV.U32 R8, RZ, RZ, R4 ;  /* 0x000000ffff087224 */ /* 0x000fc600078e0004 */
[C-C-:B------:R-:W-:Y:S02]  /*06c0*/  @!P1 LOP3.LUT R10, R13.reuse, 0x80000000, R5.reuse, 0xf8, !PT ;  /* 0x800000000d0a9812 */ /* 0x140fe400078ef805 */
[----:B------:R-:W-:Y:S01]  /*06d0*/  LOP3.LUT R9, R13, 0x800fffff, R5, 0xf8, !PT ;  /* 0x800fffff0d097812 */ /* 0x000fe200078ef805 */
[----:B------:R-:W-:Y:S01]  /*06e0*/  DFMA R16, R14, -R2, 1 ;  /* 0x3ff000000e10742b */ /* 0x000fe20000000802 */
[----:B------:R-:W-:Y:S01]  /*06f0*/  @!P1 LOP3.LUT R11, R10, 0x100000, RZ, 0xfc, !PT ;  /* 0x001000000a0b9812 */ /* 0x000fe200078efcff */
[----:B------:R-:W-:-:S06]  /*0700*/  @!P1 IMAD.MOV.U32 R10, RZ, RZ, RZ ;  /* 0x000000ffff0a9224 */ /* 0x000fcc00078e00ff */
[----:B------:R-:W-:Y:S02]  /*0710*/  @!P1 DFMA R8, R8, 2, -R10 ;  /* 0x400000000808982b */ /* 0x000fe4000000080a */
[----:B------:R-:W-:-:S08]  /*0720*/  DFMA R16, R14, R16, R14 ;  /* 0x000000100e10722b */ /* 0x000fd0000000000e */
[----:B------:R-:W-:Y:S01]  /*0730*/  @!P1 LOP3.LUT R18, R9, 0x7ff00000, RZ, 0xc0, !PT ;  /* 0x7ff0000009129812 */ /* 0x000fe200078ec0ff */
[----:B------:R-:W-:-:S04]  /*0740*/  DMUL R10, R16, R8 ;  /* 0x00000008100a7228 */ /* 0x000fc80000000000 */
[----:B------:R-:W-:-:S04]  /*0750*/  VIADD R12, R18, 0xffffffff ;  /* 0xffffffff120c7836 */ /* 0x000fc80000000000 */
[----:B------:R-:W-:Y:S01]  /*0760*/  DFMA R14, R10, -R2, R8 ;  /* 0x800000020a0e722b */ /* 0x000fe20000000008 */
[----:B------:R-:W-:-:S04]  /*0770*/  ISETP.GT.U32.AND P0, PT, R12, 0x7feffffe, PT ;  /* 0x7feffffe0c00780c */ /* 0x000fc80003f04070 */
[----:B------:R-:W-:-:S03]  /*0780*/  ISETP.GT.U32.OR P0, PT, R20, 0x7feffffe, P0 ;  /* 0x7feffffe1400780c */ /* 0x000fc60000704470 */
[----:B------:R-:W-:-:S10]  /*0790*/  DFMA R10, R16, R14, R10 ;  /* 0x0000000e100a722b */ /* 0x000fd4000000000a */
[----:B------:R-:W-:Y:S05]  /*07a0*/  @P0 BRA `(.L_x_15) ;  /* 0x0000000000680947 */ /* 0x000fea0003800000 */
[----:B------:R-:W-:-:S05]  /*07b0*/  IMAD.MOV.U32 R4, RZ, RZ, 0x40100000 ;  /* 0x40100000ff047424 */ /* 0x000fca00078e00ff */
[----:B------:R-:W-:-:S04]  /*07c0*/  VIADDMNMX R7, R7, -R4, 0xb9600000, !PT ;  /* 0xb960000007077446 */ /* 0x000fc80007800904 */
[----:B------:R-:W-:-:S05]  /*07d0*/  VIMNMX R4, PT, PT, R7, 0x46a00000, PT ;  /* 0x46a0000007047848 */ /* 0x000fca0003fe0100 */
[----:B------:R-:W-:Y:S02]  /*07e0*/  IMAD.IADD R7, R4, 0x1, -R13 ;  /* 0x0000000104077824 */ /* 0x000fe400078e0a0d */
[----:B------:R-:W-:Y:S02]  /*07f0*/  IMAD.MOV.U32 R4, RZ, RZ, RZ ;  /* 0x000000ffff047224 */ /* 0x000fe400078e00ff */
[----:B------:R-:W-:-:S06]  /*0800*/  VIADD R5, R7, 0x7fe00000 ;  /* 0x7fe0000007057836 */ /* 0x000fcc0000000000 */
[----:B------:R-:W-:-:S10]  /*0810*/  DMUL R12, R10, R4 ;  /* 0x000000040a0c7228 */ /* 0x000fd40000000000 */
[----:B------:R-:W-:-:S13]  /*0820*/  FSETP.GTU.AND P0, PT, |R13|, 1.469367938527859385e-39, PT ;  /* 0x001000000d00780b */ /* 0x000fda0003f0c200 */
[----:B------:R-:W-:Y:S05]  /*0830*/  @P0 BRA `(.L_x_16) ;  /* 0x0000000000880947 */ /* 0x000fea0003800000 */
[----:B------:R-:W-:Y:S01]  /*0840*/  DFMA R2, R10, -R2, R8 ;  /* 0x800000020a02722b */ /* 0x000fe20000000008 */
[----:B------:R-:W-:-:S09]  /*0850*/  IMAD.MOV.U32 R4, RZ, RZ, RZ ;  /* 0x000000ffff047224 */ /* 0x000fd200078e00ff */
[C---:B------:R-:W-:Y:S02]  /*0860*/  FSETP.NEU.AND P0, PT, R3.reuse, RZ, PT ;  /* 0x000000ff0300720b */ /* 0x040fe40003f0d000 */
[----:B------:R-:W-:-:S04]  /*0870*/  LOP3.LUT R2, R3, 0x40180000, RZ, 0x3c, !PT ;  /* 0x4018000003027812 */ /* 0x000fc800078e3cff */
[----:B------:R-:W-:-:S04]  /*0880*/  LOP3.LUT R9, R2, 0x80000000, RZ, 0xc0, !PT ;  /* 0x8000000002097812 */ /* 0x000fc800078ec0ff */
[----:B------:R-:W-:-:S03]  /*0890*/  LOP3.LUT R5, R9, R5, RZ, 0xfc, !PT ;  /* 0x0000000509057212 */ /* 0x000fc600078efcff */
[----:B------:R-:W-:Y:S05]  /*08a0*/  @!P0 BRA `(.L_x_16) ;  /* 0x00000000006c8947 */ /* 0x000fea0003800000 */
[----:B------:R-:W-:Y:S01]  /*08b0*/  IMAD.MOV R3, RZ, RZ, -R7 ;  /* 0x000000ffff037224 */ /* 0x000fe200078e0a07 */
[----:B------:R-:W-:Y:S01]  /*08c0*/  DMUL.RP R4, R10, R4 ;  /* 0x000000040a047228 */ /* 0x000fe20000008000 */
[----:B------:R-:W-:Y:S01]  /*08d0*/  IMAD.MOV.U32 R2, RZ, RZ, RZ ;  /* 0x000000ffff027224 */ /* 0x000fe200078e00ff */
[----:B------:R-:W-:-:S05]  /*08e0*/  IADD3 R7, PT, PT, -R7, -0x43300000, RZ ;  /* 0xbcd0000007077810 */ /* 0x000fca0007ffe1ff */
[----:B------:R-:W-:-:S03]  /*08f0*/  DFMA R2, R12, -R2, R10 ;  /* 0x800000020c02722b */ /* 0x000fc6000000000a */
[----:B------:R-:W-:-:S07]  /*0900*/  LOP3.LUT R9, R5, R9, RZ, 0x3c, !PT ;  /* 0x0000000905097212 */ /* 0x000fce00078e3cff */
[----:B------:R-:W-:-:S04]  /*0910*/  FSETP.NEU.AND P0, PT, |R3|, R7, PT ;  /* 0x000000070300720b */ /* 0x000fc80003f0d200 */
[----:B------:R-:W-:Y:S02]  /*0920*/  FSEL R12, R4, R12, !P0 ;  /* 0x0000000c040c7208 */ /* 0x000fe40004000000 */
[----:B------:R-:W-:Y:S01]  /*0930*/  FSEL R13, R9, R13, !P0 ;  /* 0x0000000d090d7208 */ /* 0x000fe20004000000 */
[----:B------:R-:W-:Y:S06]  /*0940*/  BRA `(.L_x_16) ;  /* 0x0000000000447947 */ /* 0x000fec0003800000 */
.L_x_15:
[----:B------:R-:W-:-:S14]  /*0950*/  DSETP.NAN.AND P0, PT, R4, R4, PT ;  /* 0x000000040400722a */ /* 0x000fdc0003f08000 */
[----:B------:R-:W-:Y:S05]  /*0960*/  @P0 BRA `(.L_x_17) ;  /* 0x0000000000340947 */ /* 0x000fea0003800000 */
[----:B------:R-:W-:Y:S01]  /*0970*/  ISETP.NE.AND P0, PT, R18, R19, PT ;  /* 0x000000131200720c */ /* 0x000fe20003f05270 */
[----:B------:R-:W-:Y:S02]  /*0980*/  IMAD.MOV.U32 R12, RZ, RZ, 0x0 ;  /* 0x00000000ff0c7424 */ /* 0x000fe400078e00ff */
[----:B------:R-:W-:-:S10]  /*0990*/  IMAD.MOV.U32 R13, RZ, RZ, -0x80000 ;  /* 0xfff80000ff0d7424 */ /* 0x000fd400078e00ff */
[----:B------:R-:W-:Y:S05]  /*09a0*/  @!P0 BRA `(.L_x_16) ;  /* 0x00000000002c8947 */ /* 0x000fea0003800000 */
[----:B------:R-:W-:Y:S02]  /*09b0*/  ISETP.NE.AND P0, PT, R18, 0x7ff00000, PT ;  /* 0x7ff000001200780c */ /* 0x000fe40003f05270 */
[----:B------:R-:W-:Y:S02]  /*09c0*/  LOP3.LUT R4, R5, 0x40180000, RZ, 0x3c, !PT ;  /* 0x4018000005047812 */ /* 0x000fe400078e3cff */
[----:B------:R-:W-:Y:S02]  /*09d0*/  ISETP.EQ.OR P0, PT, R19, RZ, !P0 ;  /* 0x000000ff1300720c */ /* 0x000fe40004702670 */
[----:B------:R-:W-:-:S11]  /*09e0*/  LOP3.LUT R13, R4, 0x80000000, RZ, 0xc0, !PT ;  /* 0x80000000040d7812 */ /* 0x000fd600078ec0ff */
[----:B------:R-:W-:Y:S01]  /*09f0*/  @P0 LOP3.LUT R2, R13, 0x7ff00000, RZ, 0xfc, !PT ;  /* 0x7ff000000d020812 */ /* 0x000fe200078efcff */
[----:B------:R-:W-:Y:S02]  /*0a00*/  @!P0 IMAD.MOV.U32 R12, RZ, RZ, RZ ;  /* 0x000000ffff0c8224 */ /* 0x000fe400078e00ff */
[----:B------:R-:W-:Y:S02]  /*0a10*/  @P0 IMAD.MOV.U32 R12, RZ, RZ, RZ ;  /* 0x000000ffff0c0224 */ /* 0x000fe400078e00ff */
[----:B------:R-:W-:Y:S01]  /*0a20*/  @P0 IMAD.MOV.U32 R13, RZ, RZ, R2 ;  /* 0x000000ffff0d0224 */ /* 0x000fe200078e0002 */
[----:B------:R-:W-:Y:S06]  /*0a30*/  BRA `(.L_x_16) ;  /* 0x0000000000087947 */ /* 0x000fec0003800000 */
.L_x_17:
[----:B------:R-:W-:Y:S01]  /*0a40*/  LOP3.LUT R13, R5, 0x80000, RZ, 0xfc, !PT ;  /* 0x00080000050d7812 */ /* 0x000fe200078efcff */
[----:B------:R-:W-:-:S07]  /*0a50*/  IMAD.MOV.U32 R12, RZ, RZ, R4 ;  /* 0x000000ffff0c7224 */ /* 0x000fce00078e0004 */
.L_x_16:
[----:B------:R-:W-:Y:S05]  /*0a60*/  BSYNC.RECONVERGENT B1 ;  /* 0x0000000000017941 */ /* 0x000fea0003800200 */
.L_x_14:
[----:B------:R-:W-:Y:S02]  /*0a70*/  IMAD.MOV.U32 R7, RZ, RZ, 0x0 ;  /* 0x00000000ff077424 */ /* 0x000fe400078e00ff */
[----:B------:R-:W-:Y:S02]  /*0a80*/  IMAD.MOV.U32 R2, RZ, RZ, R12 ;  /* 0x000000ffff027224 */ /* 0x000fe400078e000c */
[----:B------:R-:W-:Y:S01]  /*0a90*/  IMAD.MOV.U32 R3, RZ, RZ, R13 ;  /* 0x000000ffff037224 */ /* 0x000fe200078e000d */
[----:B------:R-:W-:Y:S06]  /*0aa0*/  RET.REL.NODEC R6 `(_Z8jac_compPdS_iiii) ;  /* 0xfffffff406547950 */ /* 0x000fec0003c3ffff */
.L_x_18:
        /* <DEDUP_REMOVED lines=13> */
.L_x_20:


//--------------------- .text._Z12solution_kerPdiii --------------------------
	.section	.text._Z12solution_kerPdiii,"ax",@progbits
	.align	128
        .global         _Z12solution_kerPdiii
        .type           _Z12solution_kerPdiii,@function
        .size           _Z12solution_kerPdiii,(.L_x_27 - _Z12solution_kerPdiii)
        .other          _Z12solution_kerPdiii,@"STO_CUDA_ENTRY STV_DEFAULT"
_Z12solution_kerPdiii:
.text._Z12solution_kerPdiii:
[----:B------:R-:W-:Y:S01]  /*0000*/  LDC R1, c[0x0][0x37c] ;  /* 0x0000df00ff017b82 */ /* 0x000fe20000000800 */
[----:B------:R-:W0:Y:S01]  /*0010*/  S2R R7, SR_TID.Y ;  /* 0x0000000000077919 */ /* 0x000e220000002200 */
[----:B------:R-:W1:Y:S01]  /*0020*/  LDCU.64 UR4, c[0x0][0x388] ;  /* 0x00007100ff0477ac */ /* 0x000e620008000a00 */
[----:B------:R-:W2:Y:S01]  /*0030*/  S2R R0, SR_TID.X ;  /* 0x0000000000007919 */ /* 0x000ea20000002100 */
[----:B------:R-:W3:Y:S01]  /*0040*/  LDCU UR8, c[0x0][0x390] ;  /* 0x00007200ff0877ac */ /* 0x000ee20008000800 */
[----:B------:R-:W4:Y:S01]  /*0050*/  S2R R9, SR_TID.Z ;  /* 0x0000000000097919 */ /* 0x000f220000002300 */
[----:B-1----:R-:W-:Y:S02]  /*0060*/  UIADD3 UR4, UPT, UPT, UR4, -0x1, URZ ;  /* 0xffffffff04047890 */ /* 0x002fe4000fffe0ff */
[----:B---3--:R-:W-:-:S04]  /*0070*/  UIADD3 UR6, UPT, UPT, UR8, -0x1, URZ ;  /* 0xffffffff08067890 */ /* 0x008fc8000fffe0ff */
[----:B0-----:R-:W-:Y:S01]  /*0080*/  ISETP.NE.AND P0, PT, R7, UR4, PT ;  /* 0x0000000407007c0c */ /* 0x001fe2000bf05270 */
[----:B------:R-:W-:-:S03]  /*0090*/  UIADD3 UR4, UPT, UPT, UR5, -0x1, URZ ;  /* 0xffffffff05047890 */ /* 0x000fc6000fffe0ff */
[----:B--2---:R-:W-:Y:S02]  /*00a0*/  ISETP.EQ.OR P0, PT, R0, RZ, !P0 ;  /* 0x000000ff0000720c */ /* 0x004fe40004702670 */
[----:B----4-:R-:W-:Y:S01]  /*00b0*/  ISETP.NE.AND P1, PT, R9, UR6, PT ;  /* 0x0000000609007c0c */ /* 0x010fe2000bf25270 */
[----:B------:R-:W0:Y:S01]  /*00c0*/  LDCU.64 UR6, c[0x0][0x358] ;  /* 0x00006b00ff0677ac */ /* 0x000e220008000a00 */
[----:B------:R-:W-:Y:S02]  /*00d0*/  ISETP.EQ.OR P0, PT, R7, RZ, P0 ;  /* 0x000000ff0700720c */ /* 0x000fe40000702670 */
[----:B------:R-:W-:Y:S02]  /*00e0*/  ISETP.NE.AND P1, PT, R9, RZ, P1 ;  /* 0x000000ff0900720c */ /* 0x000fe40000f25270 */
[----:B------:R-:W-:-:S04]  /*00f0*/  ISETP.EQ.OR P0, PT, R7, UR4, P0 ;  /* 0x0000000407007c0c */ /* 0x000fc80008702670 */
[----:B------:R-:W-:-:S13]  /*0100*/  PLOP3.LUT P0, PT, P0, P1, PT, 0x8, 0x80 ;  /* 0x000000000080781c */ /* 0x000fda0000702170 */
[----:B------:R-:W1:Y:S01]  /*0110*/  @!P0 LDC.64 R4, c[0x0][0x380] ;  /* 0x0000e000ff048b82 */ /* 0x000e620000000a00 */
[C---:B------:R-:W-:Y:S02]  /*0120*/  @!P0 IMAD R2, R0.reuse, 0xa, RZ ;  /* 0x0000000a00028824 */ /* 0x040fe400078e02ff */
[----:B------:R-:W-:-:S04]  /*0130*/  IMAD R0, R0, UR5, R7 ;  /* 0x0000000500007c24 */ /* 0x000fc8000f8e0207 */
[----:B------:R-:W0:Y:S01]  /*0140*/  @!P0 I2F.F64.U32 R2, R2 ;  /* 0x0000000200028312 */ /* 0x000e220000201800 */
[----:B------:R-:W-:-:S04]  /*0150*/  IMAD R7, R0, UR8, R9 ;  /* 0x0000000800077c24 */ /* 0x000fc8000f8e0209 */
[----:B-1----:R-:W-:-:S05]  /*0160*/  @!P0 IMAD.WIDE R4, R7, 0x8, R4 ;  /* 0x0000000807048825 */ /* 0x002fca00078e0204 */
[----:B0-----:R0:W-:Y:S01]  /*0170*/  @!P0 STG.E.64 desc[UR6][R4.64], R2 ;  /* 0x0000000204008986 */ /* 0x0011e2000c101b06 */
[----:B------:R-:W-:Y:S05]  /*0180*/  @!P0 EXIT ;  /* 0x000000000000894d */ /* 0x000fea0003800000 */
[----:B0-----:R-:W0:Y:S02]  /*0190*/  LDC.64 R2, c[0x0][0x380] ;  /* 0x0000e000ff027b82 */ /* 0x001e240000000a00 */
[----:B0-----:R-:W-:-:S05]  /*01a0*/  IMAD.WIDE R2, R7, 0x8, R2 ;  /* 0x0000000807027825 */ /* 0x001fca00078e0202 */
[----:B------:R-:W-:Y:S01]  /*01b0*/  STG.E.64 desc[UR6][R2.64], RZ ;  /* 0x000000ff02007986 */ /* 0x000fe2000c101b06 */
[----:B------:R-:W-:Y:S05]  /*01c0*/  EXIT ;  /* 0x000000000000794d */ /* 0x000fea0003800000 */
.L_x_19:
        /* <DEDUP_REMOVED lines=11> */
.L_x_27:


//--------------------- .nv.shared._Z20max_reduce_no_boundsPdiiii --------------------------
	.section	.nv.shared._Z20max_reduce_no_boundsPdiiii,"aw",@nobits
	.sectionflags	@""
	.align	16
	.zero		1024


//--------------------- .nv.shared.reserved.0     --------------------------
	.section	.nv.shared.reserved.0,"aw",@nobits
	.weak		__nv_reservedSMEM_offset_0_alias
	.size		__nv_reservedSMEM_offset_0_alias, 0, 64
	.other		__nv_reservedSMEM_offset_0_alias,@"STO_CUDA_RESERVED_SHARED STV_DEFAULT"
__nv_reservedSMEM_offset_0_alias:
	.zero		0
	.zero		64


//--------------------- .nv.shared._Z7jac_maxPdPfi --------------------------
	.section	.nv.shared._Z7jac_maxPdPfi,"aw",@nobits
	.sectionflags	@""
	.align	16
	.zero		1024


//--------------------- .nv.shared._Z8jac_diffPdS_S_iiii --------------------------
	.section	.nv.shared._Z8jac_diffPdS_S_iiii,"aw",@nobits
	.sectionflags	@""
	.align	16
	.zero		1024


//--------------------- .nv.shared._Z4fillPddiiii --------------------------
	.section	.nv.shared._Z4fillPddiiii,"aw",@nobits
	.sectionflags	@""
	.align	16
	.zero		1024


//--------------------- .nv.shared._Z15no_bound_memcpyPdS_iiiid --------------------------
	.section	.nv.shared._Z15no_bound_memcpyPdS_iiiid,"aw",@nobits
	.sectionflags	@""
	.align	16
	.zero		1024


//--------------------- .nv.shared._Z8jac_compPdS_iiii --------------------------
	.section	.nv.shared._Z8jac_compPdS_iiii,"aw",@nobits
	.sectionflags	@""
	.align	16
	.zero		1024


//--------------------- .nv.shared._Z12solution_kerPdiii --------------------------
	.section	.nv.shared._Z12solution_kerPdiii,"aw",@nobits
	.sectionflags	@""
	.align	16
	.zero		1024


//--------------------- .nv.constant0._Z20max_reduce_no_boundsPdiiii --------------------------
	.section	.nv.constant0._Z20max_reduce_no_boundsPdiiii,"a",@progbits
	.sectionflags	@""
	.align	4
.nv.constant0._Z20max_reduce_no_boundsPdiiii:
	.zero		920


//--------------------- .nv.constant0._Z7jac_maxPdPfi --------------------------
	.section	.nv.constant0._Z7jac_maxPdPfi,"a",@progbits
	.sectionflags	@""
	.align	4
.nv.constant0._Z7jac_maxPdPfi:
	.zero		916


//--------------------- .nv.constant0._Z8jac_diffPdS_S_iiii --------------------------
	.section	.nv.constant0._Z8jac_diffPdS_S_iiii,"a",@progbits
	.sectionflags	@""
	.align	4
.nv.constant0._Z8jac_diffPdS_S_iiii:
	.zero		936


//--------------------- .nv.constant0._Z4fillPddiiii --------------------------
	.section	.nv.constant0._Z4fillPddiiii,"a",@progbits
	.sectionflags	@""
	.align	4
.nv.constant0._Z4fillPddiiii:
	.zero		928


//--------------------- .nv.constant0._Z15no_bound_memcpyPdS_iiiid --------------------------
	.section	.nv.constant0._Z15no_bound_memcpyPdS_iiiid,"a",@progbits
	.sectionflags	@""
	.align	4
.nv.constant0._Z15no_bound_memcpyPdS_iiiid:
	.zero		936


//--------------------- .nv.constant0._Z8jac_compPdS_iiii --------------------------
	.section	.nv.constant0._Z8jac_compPdS_iiii,"a",@progbits
	.sectionflags	@""
	.align	4
.nv.constant0._Z8jac_compPdS_iiii:
	.zero		928


//--------------------- .nv.constant0._Z12solution_kerPdiii --------------------------
	.section	.nv.constant0._Z12solution_kerPdiii,"a",@progbits
	.sectionflags	@""
	.align	4
.nv.constant0._Z12solution_kerPdiii:
	.zero		916


//--------------------- SYMBOLS --------------------------

	.type		.nv.reservedSmem.offset0,@object
	.size		.nv.reservedSmem.offset0,0x4
	.type		.nv.reservedSmem.cap,@object
	.size		.nv.reservedSmem.cap,0x4
